//
// Generated by NVIDIA NVVM Compiler
//
// Compiler Build ID: CL-36424714
// Cuda compilation tools, release 13.0, V13.0.88
// Based on NVVM 20.0.0
//

.version 9.0
.target sm_100
.address_size 64

	// .globl	_Z19implicit_first_passPfii

.visible .entry _Z19implicit_first_passPfii(
	.param .u64 .ptr .align 1 _Z19implicit_first_passPfii_param_0,
	.param .u32 _Z19implicit_first_passPfii_param_1,
	.param .u32 _Z19implicit_first_passPfii_param_2
)
{
	.reg .pred 	%p<63>;
	.reg .b32 	%r<112>;
	.reg .b32 	%f<106>;
	.reg .b64 	%rd<38>;

	ld.param.u64 	%rd12, [_Z19implicit_first_passPfii_param_0];
	ld.param.u32 	%r58, [_Z19implicit_first_passPfii_param_1];
	ld.param.u32 	%r59, [_Z19implicit_first_passPfii_param_2];
	mov.u32 	%r60, %ctaid.x;
	mov.u32 	%r61, %ntid.x;
	mov.u32 	%r62, %tid.x;
	mad.lo.s32 	%r1, %r60, %r61, %r62;
	setp.le.s32 	%p1, %r59, %r1;
	@%p1 bra 	$L__BB0_38;
	cvta.to.global.u64 	%rd1, %rd12;
	mul.lo.s32 	%r2, %r58, %r1;
	mul.wide.s32 	%rd13, %r2, 4;
	add.s64 	%rd2, %rd1, %rd13;
	setp.lt.s32 	%p2, %r58, 1;
	mov.b32 	%r98, -1;
	@%p2 bra 	$L__BB0_17;
	ld.global.f32 	%f2, [%rd2];
	setp.lt.f32 	%p3, %f2, 0f00000000;
	selp.b32 	%r66, -1, 1, %p3;
	setp.eq.f32 	%p4, %f2, 0f00000000;
	selp.b32 	%r90, 0, %r66, %p4;
	mov.b32 	%r92, 0;
	mov.b32 	%r98, -1;
$L__BB0_3:
	mov.u32 	%r96, %r98;
	mov.u32 	%r4, %r90;
	mul.wide.u32 	%rd15, %r92, 4;
	add.s64 	%rd16, %rd2, %rd15;
	ld.global.f32 	%f3, [%rd16];
	setp.eq.f32 	%p5, %f3, 0f00000000;
	setp.lt.f32 	%p6, %f3, 0f00000000;
	selp.b32 	%r67, -1, 1, %p6;
	selp.b32 	%r90, 0, %r67, %p5;
	setp.eq.s32 	%p7, %r90, %r4;
	@%p7 bra 	$L__BB0_39;
	setp.eq.s32 	%p8, %r4, 0;
	selp.s32 	%r68, -1, 0, %p8;
	add.s32 	%r98, %r92, %r68;
	setp.eq.s32 	%p9, %r96, -1;
	@%p9 bra 	$L__BB0_8;
	setp.lt.s32 	%p10, %r98, %r96;
	@%p10 bra 	$L__BB0_16;
	sub.s32 	%r95, %r98, %r96;
	mov.b32 	%r94, -1;
$L__BB0_7:
	mul.wide.s32 	%rd17, %r96, 4;
	add.s64 	%rd18, %rd2, %rd17;
	add.s32 	%r94, %r94, 1;
	cvt.rn.f32.s32 	%f4, %r94;
	cvt.rn.f32.s32 	%f5, %r95;
	min.f32 	%f6, %f4, %f5;
	mul.f32 	%f7, %f6, %f6;
	ld.global.f32 	%f8, [%rd18];
	setp.eq.f32 	%p11, %f7, 0f00000000;
	setp.eq.f32 	%p12, %f8, 0f00000000;
	copysign.f32 	%f10, %f8, %f7;
	selp.f32 	%f11, 0f00000000, %f10, %p12;
	selp.f32 	%f12, 0f00000000, %f11, %p11;
	st.global.f32 	[%rd18], %f12;
	add.s32 	%r18, %r96, 1;
	add.s32 	%r95, %r95, -1;
	setp.lt.s32 	%p13, %r96, %r98;
	mov.u32 	%r96, %r18;
	@%p13 bra 	$L__BB0_7;
	bra.uni 	$L__BB0_16;
$L__BB0_8:
	setp.lt.s32 	%p14, %r98, 1;
	@%p14 bra 	$L__BB0_16;
	and.b32  	%r10, %r98, 3;
	setp.lt.u32 	%p15, %r98, 4;
	mov.b32 	%r97, 0;
	@%p15 bra 	$L__BB0_12;
	and.b32  	%r97, %r98, 2147483644;
	mov.b32 	%r93, 0;
$L__BB0_11:
	sub.s32 	%r72, %r93, %r98;
	cvt.rn.f32.s32 	%f13, %r72;
	mul.f32 	%f14, %f13, %f13;
	mul.wide.u32 	%rd19, %r93, 4;
	add.s64 	%rd20, %rd2, %rd19;
	ld.global.f32 	%f15, [%rd20];
	setp.eq.f32 	%p16, %f14, 0f00000000;
	setp.eq.f32 	%p17, %f15, 0f00000000;
	copysign.f32 	%f17, %f15, %f14;
	selp.f32 	%f18, 0f00000000, %f17, %p17;
	selp.f32 	%f19, 0f00000000, %f18, %p16;
	st.global.f32 	[%rd20], %f19;
	add.s32 	%r73, %r72, 1;
	cvt.rn.f32.s32 	%f20, %r73;
	mul.f32 	%f21, %f20, %f20;
	ld.global.f32 	%f22, [%rd20+4];
	setp.eq.f32 	%p18, %f21, 0f00000000;
	setp.eq.f32 	%p19, %f22, 0f00000000;
	copysign.f32 	%f24, %f22, %f21;
	selp.f32 	%f25, 0f00000000, %f24, %p19;
	selp.f32 	%f26, 0f00000000, %f25, %p18;
	st.global.f32 	[%rd20+4], %f26;
	add.s32 	%r74, %r72, 2;
	cvt.rn.f32.s32 	%f27, %r74;
	mul.f32 	%f28, %f27, %f27;
	ld.global.f32 	%f29, [%rd20+8];
	setp.eq.f32 	%p20, %f28, 0f00000000;
	setp.eq.f32 	%p21, %f29, 0f00000000;
	copysign.f32 	%f31, %f29, %f28;
	selp.f32 	%f32, 0f00000000, %f31, %p21;
	selp.f32 	%f33, 0f00000000, %f32, %p20;
	st.global.f32 	[%rd20+8], %f33;
	add.s32 	%r75, %r72, 3;
	cvt.rn.f32.s32 	%f34, %r75;
	mul.f32 	%f35, %f34, %f34;
	ld.global.f32 	%f36, [%rd20+12];
	setp.eq.f32 	%p22, %f35, 0f00000000;
	setp.eq.f32 	%p23, %f36, 0f00000000;
	copysign.f32 	%f38, %f36, %f35;
	selp.f32 	%f39, 0f00000000, %f38, %p23;
	selp.f32 	%f40, 0f00000000, %f39, %p22;
	st.global.f32 	[%rd20+12], %f40;
	add.s32 	%r93, %r93, 4;
	setp.eq.s32 	%p24, %r93, %r97;
	@%p24 bra 	$L__BB0_12;
	bra.uni 	$L__BB0_11;
$L__BB0_12:
	setp.eq.s32 	%p25, %r10, 0;
	@%p25 bra 	$L__BB0_16;
	sub.s32 	%r76, %r97, %r98;
	cvt.rn.f32.s32 	%f41, %r76;
	mul.f32 	%f42, %f41, %f41;
	mul.wide.u32 	%rd21, %r97, 4;
	add.s64 	%rd4, %rd2, %rd21;
	ld.global.f32 	%f43, [%rd4];
	setp.eq.f32 	%p26, %f42, 0f00000000;
	setp.eq.f32 	%p27, %f43, 0f00000000;
	copysign.f32 	%f45, %f43, %f42;
	selp.f32 	%f46, 0f00000000, %f45, %p27;
	selp.f32 	%f47, 0f00000000, %f46, %p26;
	st.global.f32 	[%rd4], %f47;
	setp.eq.s32 	%p28, %r10, 1;
	@%p28 bra 	$L__BB0_16;
	add.s32 	%r78, %r76, 1;
	cvt.rn.f32.s32 	%f48, %r78;
	mul.f32 	%f49, %f48, %f48;
	ld.global.f32 	%f50, [%rd4+4];
	setp.eq.f32 	%p29, %f49, 0f00000000;
	setp.eq.f32 	%p30, %f50, 0f00000000;
	copysign.f32 	%f52, %f50, %f49;
	selp.f32 	%f53, 0f00000000, %f52, %p30;
	selp.f32 	%f54, 0f00000000, %f53, %p29;
	st.global.f32 	[%rd4+4], %f54;
	setp.eq.s32 	%p31, %r10, 2;
	@%p31 bra 	$L__BB0_16;
	add.s32 	%r80, %r76, 2;
	cvt.rn.f32.s32 	%f55, %r80;
	mul.f32 	%f56, %f55, %f55;
	ld.global.f32 	%f57, [%rd4+8];
	setp.eq.f32 	%p32, %f56, 0f00000000;
	setp.eq.f32 	%p33, %f57, 0f00000000;
	copysign.f32 	%f59, %f57, %f56;
	selp.f32 	%f60, 0f00000000, %f59, %p33;
	selp.f32 	%f61, 0f00000000, %f60, %p32;
	st.global.f32 	[%rd4+8], %f61;
$L__BB0_16:
	add.s32 	%r92, %r92, 1;
	setp.ne.s32 	%p35, %r92, %r58;
	@%p35 bra 	$L__BB0_3;
$L__BB0_17:
	setp.eq.s32 	%p36, %r98, -1;
	@%p36 bra 	$L__BB0_25;
	setp.ge.s32 	%p37, %r98, %r58;
	@%p37 bra 	$L__BB0_38;
	sub.s32 	%r82, %r58, %r98;
	and.b32  	%r25, %r82, 3;
	setp.eq.s32 	%p38, %r25, 0;
	mov.u32 	%r103, %r98;
	@%p38 bra 	$L__BB0_22;
	neg.s32 	%r100, %r25;
	mov.b32 	%r102, 0;
	mov.u32 	%r103, %r98;
$L__BB0_21:
	.pragma "nounroll";
	mul.wide.s32 	%rd23, %r103, 4;
	add.s64 	%rd24, %rd2, %rd23;
	cvt.rn.f32.s32 	%f62, %r102;
	mul.f32 	%f63, %f62, %f62;
	ld.global.f32 	%f64, [%rd24];
	setp.eq.f32 	%p39, %f63, 0f00000000;
	setp.eq.f32 	%p40, %f64, 0f00000000;
	copysign.f32 	%f66, %f64, %f63;
	selp.f32 	%f67, 0f00000000, %f66, %p40;
	selp.f32 	%f68, 0f00000000, %f67, %p39;
	st.global.f32 	[%rd24], %f68;
	add.s32 	%r103, %r103, 1;
	add.s32 	%r102, %r102, 1;
	add.s32 	%r100, %r100, 1;
	setp.ne.s32 	%p41, %r100, 0;
	@%p41 bra 	$L__BB0_21;
$L__BB0_22:
	sub.s32 	%r84, %r98, %r58;
	setp.gt.u32 	%p42, %r84, -4;
	@%p42 bra 	$L__BB0_38;
	sub.s32 	%r107, %r103, %r58;
	add.s32 	%r105, %r103, 1;
	sub.s32 	%r106, %r105, %r98;
$L__BB0_24:
	add.s32 	%r85, %r105, -1;
	add.s32 	%r86, %r106, -1;
	cvt.rn.f32.s32 	%f69, %r86;
	mul.f32 	%f70, %f69, %f69;
	mul.wide.s32 	%rd25, %r85, 4;
	add.s64 	%rd26, %rd2, %rd25;
	ld.global.f32 	%f71, [%rd26];
	setp.eq.f32 	%p43, %f70, 0f00000000;
	setp.eq.f32 	%p44, %f71, 0f00000000;
	copysign.f32 	%f73, %f71, %f70;
	selp.f32 	%f74, 0f00000000, %f73, %p44;
	selp.f32 	%f75, 0f00000000, %f74, %p43;
	st.global.f32 	[%rd26], %f75;
	add.s32 	%r87, %r106, 2;
	cvt.rn.f32.s32 	%f76, %r106;
	mul.f32 	%f77, %f76, %f76;
	ld.global.f32 	%f78, [%rd26+4];
	setp.eq.f32 	%p45, %f77, 0f00000000;
	setp.eq.f32 	%p46, %f78, 0f00000000;
	copysign.f32 	%f80, %f78, %f77;
	selp.f32 	%f81, 0f00000000, %f80, %p46;
	selp.f32 	%f82, 0f00000000, %f81, %p45;
	st.global.f32 	[%rd26+4], %f82;
	add.s32 	%r88, %r106, 1;
	cvt.rn.f32.s32 	%f83, %r88;
	mul.f32 	%f84, %f83, %f83;
	ld.global.f32 	%f85, [%rd26+8];
	setp.eq.f32 	%p47, %f84, 0f00000000;
	setp.eq.f32 	%p48, %f85, 0f00000000;
	copysign.f32 	%f87, %f85, %f84;
	selp.f32 	%f88, 0f00000000, %f87, %p48;
	selp.f32 	%f89, 0f00000000, %f88, %p47;
	st.global.f32 	[%rd26+8], %f89;
	cvt.rn.f32.s32 	%f90, %r87;
	mul.f32 	%f91, %f90, %f90;
	ld.global.f32 	%f92, [%rd26+12];
	setp.eq.f32 	%p49, %f91, 0f00000000;
	setp.eq.f32 	%p50, %f92, 0f00000000;
	copysign.f32 	%f94, %f92, %f91;
	selp.f32 	%f95, 0f00000000, %f94, %p50;
	selp.f32 	%f96, 0f00000000, %f95, %p49;
	st.global.f32 	[%rd26+12], %f96;
	add.s32 	%r107, %r107, 4;
	add.s32 	%r106, %r106, 4;
	add.s32 	%r105, %r105, 4;
	setp.eq.s32 	%p51, %r107, 0;
	@%p51 bra 	$L__BB0_38;
	bra.uni 	$L__BB0_24;
$L__BB0_25:
	setp.lt.s32 	%p52, %r58, 1;
	cvt.rn.f32.s32 	%f97, %r58;
	cvt.rn.f32.s32 	%f98, %r59;
	max.f32 	%f99, %f97, %f98;
	add.f32 	%f100, %f99, %f99;
	mul.f32 	%f101, %f100, %f100;
	ld.global.f32 	%f102, [%rd2];
	setp.eq.f32 	%p53, %f101, 0f00000000;
	setp.eq.f32 	%p54, %f102, 0f00000000;
	copysign.f32 	%f104, %f102, %f101;
	selp.f32 	%f105, 0f00000000, %f104, %p54;
	selp.f32 	%f1, 0f00000000, %f105, %p53;
	@%p52 bra 	$L__BB0_38;
	and.b32  	%r37, %r58, 15;
	setp.lt.u32 	%p55, %r58, 16;
	mov.b32 	%r109, 0;
	@%p55 bra 	$L__BB0_29;
	and.b32  	%r109, %r58, 2147483632;
	neg.s32 	%r104, %r109;
	add.s64 	%rd28, %rd13, %rd1;
	add.s64 	%rd36, %rd28, 32;
$L__BB0_28:
	.pragma "nounroll";
	st.global.f32 	[%rd36+-32], %f1;
	st.global.f32 	[%rd36+-28], %f1;
	st.global.f32 	[%rd36+-24], %f1;
	st.global.f32 	[%rd36+-20], %f1;
	st.global.f32 	[%rd36+-16], %f1;
	st.global.f32 	[%rd36+-12], %f1;
	st.global.f32 	[%rd36+-8], %f1;
	st.global.f32 	[%rd36+-4], %f1;
	st.global.f32 	[%rd36], %f1;
	st.global.f32 	[%rd36+4], %f1;
	st.global.f32 	[%rd36+8], %f1;
	st.global.f32 	[%rd36+12], %f1;
	st.global.f32 	[%rd36+16], %f1;
	st.global.f32 	[%rd36+20], %f1;
	st.global.f32 	[%rd36+24], %f1;
	st.global.f32 	[%rd36+28], %f1;
	add.s32 	%r104, %r104, 16;
	add.s64 	%rd36, %rd36, 64;
	setp.eq.s32 	%p56, %r104, 0;
	@%p56 bra 	$L__BB0_29;
	bra.uni 	$L__BB0_28;
$L__BB0_29:
	setp.eq.s32 	%p57, %r37, 0;
	@%p57 bra 	$L__BB0_38;
	and.b32  	%r49, %r58, 7;
	setp.lt.u32 	%p58, %r37, 8;
	@%p58 bra 	$L__BB0_32;
	mul.wide.u32 	%rd29, %r109, 4;
	add.s64 	%rd30, %rd2, %rd29;
	st.global.f32 	[%rd30], %f1;
	st.global.f32 	[%rd30+4], %f1;
	st.global.f32 	[%rd30+8], %f1;
	st.global.f32 	[%rd30+12], %f1;
	st.global.f32 	[%rd30+16], %f1;
	st.global.f32 	[%rd30+20], %f1;
	st.global.f32 	[%rd30+24], %f1;
	st.global.f32 	[%rd30+28], %f1;
	add.s32 	%r109, %r109, 8;
$L__BB0_32:
	setp.eq.s32 	%p59, %r49, 0;
	@%p59 bra 	$L__BB0_38;
	and.b32  	%r52, %r58, 3;
	setp.lt.u32 	%p60, %r49, 4;
	@%p60 bra 	$L__BB0_35;
	mul.wide.u32 	%rd31, %r109, 4;
	add.s64 	%rd32, %rd2, %rd31;
	st.global.f32 	[%rd32], %f1;
	st.global.f32 	[%rd32+4], %f1;
	st.global.f32 	[%rd32+8], %f1;
	st.global.f32 	[%rd32+12], %f1;
	add.s32 	%r109, %r109, 4;
$L__BB0_35:
	setp.eq.s32 	%p61, %r52, 0;
	@%p61 bra 	$L__BB0_38;
	mul.wide.u32 	%rd34, %r109, 4;
	add.s64 	%rd35, %rd13, %rd34;
	add.s64 	%rd37, %rd1, %rd35;
	neg.s32 	%r111, %r52;
$L__BB0_37:
	.pragma "nounroll";
	st.global.f32 	[%rd37], %f1;
	add.s64 	%rd37, %rd37, 4;
	add.s32 	%r111, %r111, 1;
	setp.ne.s32 	%p62, %r111, 0;
	@%p62 bra 	$L__BB0_37;
$L__BB0_38:
	ret;
$L__BB0_39:
	setp.eq.s32 	%p34, %r4, 0;
	add.s32 	%r81, %r92, 1;
	selp.b32 	%r98, %r81, %r96, %p34;
	bra.uni 	$L__BB0_16;

}
	// .globl	_Z16voxel_first_passPfii
.visible .entry _Z16voxel_first_passPfii(
	.param .u64 .ptr .align 1 _Z16voxel_first_passPfii_param_0,
	.param .u32 _Z16voxel_first_passPfii_param_1,
	.param .u32 _Z16voxel_first_passPfii_param_2
)
{
	.reg .pred 	%p<96>;
	.reg .b16 	%rs<11>;
	.reg .b32 	%r<152>;
	.reg .b32 	%f<213>;
	.reg .b64 	%rd<42>;

	ld.param.u64 	%rd11, [_Z16voxel_first_passPfii_param_0];
	ld.param.u32 	%r74, [_Z16voxel_first_passPfii_param_1];
	ld.param.u32 	%r75, [_Z16voxel_first_passPfii_param_2];
	mov.u32 	%r76, %ctaid.x;
	mov.u32 	%r77, %ntid.x;
	mov.u32 	%r78, %tid.x;
	mad.lo.s32 	%r1, %r76, %r77, %r78;
	setp.le.s32 	%p1, %r75, %r1;
	@%p1 bra 	$L__BB1_47;
	cvta.to.global.u64 	%rd1, %rd11;
	mul.lo.s32 	%r2, %r74, %r1;
	mul.wide.s32 	%rd12, %r2, 4;
	add.s64 	%rd2, %rd1, %rd12;
	setp.lt.s32 	%p2, %r74, 1;
	mov.b32 	%r138, -1;
	@%p2 bra 	$L__BB1_26;
	ld.global.f32 	%f2, [%rd2];
	setp.lt.f32 	%p3, %f2, 0f00000000;
	selp.b32 	%r83, -1, 1, %p3;
	setp.eq.f32 	%p4, %f2, 0f00000000;
	selp.b32 	%r126, 0, %r83, %p4;
	mov.b32 	%r128, 0;
	mov.b32 	%r138, -1;
	mov.b32 	%r125, 1;
	mov.b16 	%rs9, 0;
	mov.u16 	%rs10, %rs9;
$L__BB1_3:
	mov.u32 	%r7, %r128;
	mov.u32 	%r6, %r138;
	mov.u32 	%r5, %r126;
	add.s32 	%r8, %r7, -1;
	mul.wide.u32 	%rd13, %r7, 4;
	add.s64 	%rd14, %rd2, %rd13;
	ld.global.f32 	%f3, [%rd14];
	setp.eq.f32 	%p5, %f3, 0f00000000;
	setp.lt.f32 	%p6, %f3, 0f00000000;
	selp.b32 	%r84, -1, 1, %p6;
	selp.b32 	%r126, 0, %r84, %p5;
	setp.eq.s32 	%p7, %r126, %r5;
	@%p7 bra 	$L__BB1_25;
	setp.eq.s32 	%p8, %r6, -1;
	@%p8 bra 	$L__BB1_13;
	setp.lt.s32 	%p9, %r7, %r6;
	mov.u32 	%r138, %r7;
	@%p9 bra 	$L__BB1_25;
	sub.s32 	%r85, %r125, %r6;
	sub.s32 	%r10, %r7, %r6;
	and.b32  	%r11, %r85, 3;
	setp.eq.s32 	%p10, %r11, 0;
	mov.u32 	%r129, %r6;
	@%p10 bra 	$L__BB1_10;
	cvt.rn.f32.s32 	%f4, %r10;
	min.f32 	%f5, %f4, 0f00000000;
	mul.f32 	%f6, %f5, %f5;
	mul.wide.s32 	%rd15, %r6, 4;
	add.s64 	%rd3, %rd2, %rd15;
	ld.global.f32 	%f7, [%rd3];
	setp.eq.f32 	%p11, %f6, 0f00000000;
	setp.eq.f32 	%p12, %f7, 0f00000000;
	copysign.f32 	%f9, %f7, %f6;
	selp.f32 	%f10, 0f00000000, %f9, %p12;
	selp.f32 	%f11, 0f00000000, %f10, %p11;
	st.global.f32 	[%rd3], %f11;
	add.s32 	%r129, %r6, 1;
	setp.eq.s32 	%p13, %r11, 1;
	@%p13 bra 	$L__BB1_10;
	sub.s32 	%r86, %r7, %r129;
	cvt.rn.f32.s32 	%f12, %r86;
	min.f32 	%f13, %f12, 0f3F800000;
	mul.f32 	%f14, %f13, %f13;
	ld.global.f32 	%f15, [%rd3+4];
	setp.eq.f32 	%p14, %f14, 0f00000000;
	setp.eq.f32 	%p15, %f15, 0f00000000;
	copysign.f32 	%f17, %f15, %f14;
	selp.f32 	%f18, 0f00000000, %f17, %p15;
	selp.f32 	%f19, 0f00000000, %f18, %p14;
	st.global.f32 	[%rd3+4], %f19;
	add.s32 	%r129, %r6, 2;
	setp.eq.s32 	%p16, %r11, 2;
	@%p16 bra 	$L__BB1_10;
	sub.s32 	%r87, %r7, %r129;
	cvt.rn.f32.s32 	%f20, %r87;
	min.f32 	%f21, %f20, 0f40000000;
	mul.f32 	%f22, %f21, %f21;
	ld.global.f32 	%f23, [%rd3+8];
	setp.eq.f32 	%p17, %f22, 0f00000000;
	setp.eq.f32 	%p18, %f23, 0f00000000;
	copysign.f32 	%f25, %f23, %f22;
	selp.f32 	%f26, 0f00000000, %f25, %p18;
	selp.f32 	%f27, 0f00000000, %f26, %p17;
	st.global.f32 	[%rd3+8], %f27;
	add.s32 	%r129, %r6, 3;
$L__BB1_10:
	setp.lt.u32 	%p19, %r10, 3;
	mov.u32 	%r138, %r7;
	@%p19 bra 	$L__BB1_25;
	sub.s32 	%r134, %r129, %r125;
	add.s32 	%r131, %r129, 1;
	sub.s32 	%r133, %r131, %r6;
	sub.s32 	%r132, %r8, %r129;
$L__BB1_12:
	add.s32 	%r88, %r131, -1;
	add.s32 	%r89, %r133, -1;
	cvt.rn.f32.s32 	%f28, %r89;
	add.s32 	%r90, %r132, 1;
	cvt.rn.f32.s32 	%f29, %r90;
	min.f32 	%f30, %f28, %f29;
	mul.f32 	%f31, %f30, %f30;
	mul.wide.s32 	%rd16, %r88, 4;
	add.s64 	%rd17, %rd2, %rd16;
	ld.global.f32 	%f32, [%rd17];
	setp.eq.f32 	%p20, %f31, 0f00000000;
	setp.eq.f32 	%p21, %f32, 0f00000000;
	copysign.f32 	%f34, %f32, %f31;
	selp.f32 	%f35, 0f00000000, %f34, %p21;
	selp.f32 	%f36, 0f00000000, %f35, %p20;
	st.global.f32 	[%rd17], %f36;
	add.s32 	%r91, %r133, 2;
	cvt.rn.f32.s32 	%f37, %r133;
	add.s32 	%r92, %r132, -2;
	cvt.rn.f32.s32 	%f38, %r132;
	min.f32 	%f39, %f37, %f38;
	mul.f32 	%f40, %f39, %f39;
	ld.global.f32 	%f41, [%rd17+4];
	setp.eq.f32 	%p22, %f40, 0f00000000;
	setp.eq.f32 	%p23, %f41, 0f00000000;
	copysign.f32 	%f43, %f41, %f40;
	selp.f32 	%f44, 0f00000000, %f43, %p23;
	selp.f32 	%f45, 0f00000000, %f44, %p22;
	st.global.f32 	[%rd17+4], %f45;
	add.s32 	%r93, %r133, 1;
	cvt.rn.f32.s32 	%f46, %r93;
	add.s32 	%r94, %r132, -1;
	cvt.rn.f32.s32 	%f47, %r94;
	min.f32 	%f48, %f46, %f47;
	mul.f32 	%f49, %f48, %f48;
	ld.global.f32 	%f50, [%rd17+8];
	setp.eq.f32 	%p24, %f49, 0f00000000;
	setp.eq.f32 	%p25, %f50, 0f00000000;
	copysign.f32 	%f52, %f50, %f49;
	selp.f32 	%f53, 0f00000000, %f52, %p25;
	selp.f32 	%f54, 0f00000000, %f53, %p24;
	st.global.f32 	[%rd17+8], %f54;
	cvt.rn.f32.s32 	%f55, %r91;
	cvt.rn.f32.s32 	%f56, %r92;
	min.f32 	%f57, %f55, %f56;
	mul.f32 	%f58, %f57, %f57;
	ld.global.f32 	%f59, [%rd17+12];
	setp.eq.f32 	%p26, %f58, 0f00000000;
	setp.eq.f32 	%p27, %f59, 0f00000000;
	copysign.f32 	%f61, %f59, %f58;
	selp.f32 	%f62, 0f00000000, %f61, %p27;
	selp.f32 	%f63, 0f00000000, %f62, %p26;
	st.global.f32 	[%rd17+12], %f63;
	add.s32 	%r134, %r134, 4;
	add.s32 	%r133, %r133, 4;
	add.s32 	%r132, %r132, -4;
	add.s32 	%r131, %r131, 4;
	setp.eq.s32 	%p28, %r134, 0;
	mov.u32 	%r138, %r7;
	@%p28 bra 	$L__BB1_25;
	bra.uni 	$L__BB1_12;
$L__BB1_13:
	setp.eq.s32 	%p29, %r7, 0;
	mov.b32 	%r138, 0;
	@%p29 bra 	$L__BB1_25;
	setp.lt.u32 	%p30, %r8, 7;
	mov.b32 	%r136, 0;
	@%p30 bra 	$L__BB1_17;
	and.b32  	%r136, %r7, 2147483640;
	mov.b32 	%r130, 0;
$L__BB1_16:
	.pragma "nounroll";
	sub.s32 	%r98, %r130, %r7;
	cvt.rn.f32.s32 	%f64, %r98;
	mul.f32 	%f65, %f64, %f64;
	mul.wide.u32 	%rd18, %r130, 4;
	add.s64 	%rd19, %rd2, %rd18;
	ld.global.f32 	%f66, [%rd19];
	setp.eq.f32 	%p31, %f65, 0f00000000;
	setp.eq.f32 	%p32, %f66, 0f00000000;
	copysign.f32 	%f68, %f66, %f65;
	selp.f32 	%f69, 0f00000000, %f68, %p32;
	selp.f32 	%f70, 0f00000000, %f69, %p31;
	st.global.f32 	[%rd19], %f70;
	add.s32 	%r99, %r98, 1;
	cvt.rn.f32.s32 	%f71, %r99;
	mul.f32 	%f72, %f71, %f71;
	ld.global.f32 	%f73, [%rd19+4];
	setp.eq.f32 	%p33, %f72, 0f00000000;
	setp.eq.f32 	%p34, %f73, 0f00000000;
	copysign.f32 	%f75, %f73, %f72;
	selp.f32 	%f76, 0f00000000, %f75, %p34;
	selp.f32 	%f77, 0f00000000, %f76, %p33;
	st.global.f32 	[%rd19+4], %f77;
	add.s32 	%r100, %r98, 2;
	cvt.rn.f32.s32 	%f78, %r100;
	mul.f32 	%f79, %f78, %f78;
	ld.global.f32 	%f80, [%rd19+8];
	setp.eq.f32 	%p35, %f79, 0f00000000;
	setp.eq.f32 	%p36, %f80, 0f00000000;
	copysign.f32 	%f82, %f80, %f79;
	selp.f32 	%f83, 0f00000000, %f82, %p36;
	selp.f32 	%f84, 0f00000000, %f83, %p35;
	st.global.f32 	[%rd19+8], %f84;
	add.s32 	%r101, %r98, 3;
	cvt.rn.f32.s32 	%f85, %r101;
	mul.f32 	%f86, %f85, %f85;
	ld.global.f32 	%f87, [%rd19+12];
	setp.eq.f32 	%p37, %f86, 0f00000000;
	setp.eq.f32 	%p38, %f87, 0f00000000;
	copysign.f32 	%f89, %f87, %f86;
	selp.f32 	%f90, 0f00000000, %f89, %p38;
	selp.f32 	%f91, 0f00000000, %f90, %p37;
	st.global.f32 	[%rd19+12], %f91;
	add.s32 	%r102, %r98, 4;
	cvt.rn.f32.s32 	%f92, %r102;
	mul.f32 	%f93, %f92, %f92;
	ld.global.f32 	%f94, [%rd19+16];
	setp.eq.f32 	%p39, %f93, 0f00000000;
	setp.eq.f32 	%p40, %f94, 0f00000000;
	copysign.f32 	%f96, %f94, %f93;
	selp.f32 	%f97, 0f00000000, %f96, %p40;
	selp.f32 	%f98, 0f00000000, %f97, %p39;
	st.global.f32 	[%rd19+16], %f98;
	add.s32 	%r103, %r98, 5;
	cvt.rn.f32.s32 	%f99, %r103;
	mul.f32 	%f100, %f99, %f99;
	ld.global.f32 	%f101, [%rd19+20];
	setp.eq.f32 	%p41, %f100, 0f00000000;
	setp.eq.f32 	%p42, %f101, 0f00000000;
	copysign.f32 	%f103, %f101, %f100;
	selp.f32 	%f104, 0f00000000, %f103, %p42;
	selp.f32 	%f105, 0f00000000, %f104, %p41;
	st.global.f32 	[%rd19+20], %f105;
	add.s32 	%r104, %r98, 6;
	cvt.rn.f32.s32 	%f106, %r104;
	mul.f32 	%f107, %f106, %f106;
	ld.global.f32 	%f108, [%rd19+24];
	setp.eq.f32 	%p43, %f107, 0f00000000;
	setp.eq.f32 	%p44, %f108, 0f00000000;
	copysign.f32 	%f110, %f108, %f107;
	selp.f32 	%f111, 0f00000000, %f110, %p44;
	selp.f32 	%f112, 0f00000000, %f111, %p43;
	st.global.f32 	[%rd19+24], %f112;
	add.s32 	%r105, %r98, 7;
	cvt.rn.f32.s32 	%f113, %r105;
	mul.f32 	%f114, %f113, %f113;
	ld.global.f32 	%f115, [%rd19+28];
	setp.eq.f32 	%p45, %f114, 0f00000000;
	setp.eq.f32 	%p46, %f115, 0f00000000;
	copysign.f32 	%f117, %f115, %f114;
	selp.f32 	%f118, 0f00000000, %f117, %p46;
	selp.f32 	%f119, 0f00000000, %f118, %p45;
	st.global.f32 	[%rd19+28], %f119;
	add.s32 	%r130, %r130, 8;
	setp.eq.s32 	%p47, %r130, %r136;
	@%p47 bra 	$L__BB1_17;
	bra.uni 	$L__BB1_16;
$L__BB1_17:
	and.b32  	%r106, %r7, 7;
	setp.eq.s32 	%p48, %r106, 0;
	mov.u32 	%r138, %r7;
	@%p48 bra 	$L__BB1_25;
	cvt.u32.u16 	%r107, %rs10;
	and.b32  	%r32, %r107, 7;
	add.s32 	%r108, %r32, -1;
	setp.lt.u32 	%p49, %r108, 3;
	@%p49 bra 	$L__BB1_20;
	sub.s32 	%r109, %r136, %r7;
	cvt.rn.f32.s32 	%f120, %r109;
	mul.f32 	%f121, %f120, %f120;
	mul.wide.u32 	%rd20, %r136, 4;
	add.s64 	%rd21, %rd2, %rd20;
	ld.global.f32 	%f122, [%rd21];
	setp.eq.f32 	%p50, %f121, 0f00000000;
	setp.eq.f32 	%p51, %f122, 0f00000000;
	copysign.f32 	%f124, %f122, %f121;
	selp.f32 	%f125, 0f00000000, %f124, %p51;
	selp.f32 	%f126, 0f00000000, %f125, %p50;
	st.global.f32 	[%rd21], %f126;
	add.s32 	%r110, %r109, 1;
	cvt.rn.f32.s32 	%f127, %r110;
	mul.f32 	%f128, %f127, %f127;
	ld.global.f32 	%f129, [%rd21+4];
	setp.eq.f32 	%p52, %f128, 0f00000000;
	setp.eq.f32 	%p53, %f129, 0f00000000;
	copysign.f32 	%f131, %f129, %f128;
	selp.f32 	%f132, 0f00000000, %f131, %p53;
	selp.f32 	%f133, 0f00000000, %f132, %p52;
	st.global.f32 	[%rd21+4], %f133;
	add.s32 	%r111, %r109, 2;
	cvt.rn.f32.s32 	%f134, %r111;
	mul.f32 	%f135, %f134, %f134;
	ld.global.f32 	%f136, [%rd21+8];
	setp.eq.f32 	%p54, %f135, 0f00000000;
	setp.eq.f32 	%p55, %f136, 0f00000000;
	copysign.f32 	%f138, %f136, %f135;
	selp.f32 	%f139, 0f00000000, %f138, %p55;
	selp.f32 	%f140, 0f00000000, %f139, %p54;
	st.global.f32 	[%rd21+8], %f140;
	add.s32 	%r112, %r109, 3;
	cvt.rn.f32.s32 	%f141, %r112;
	mul.f32 	%f142, %f141, %f141;
	ld.global.f32 	%f143, [%rd21+12];
	setp.eq.f32 	%p56, %f142, 0f00000000;
	setp.eq.f32 	%p57, %f143, 0f00000000;
	copysign.f32 	%f145, %f143, %f142;
	selp.f32 	%f146, 0f00000000, %f145, %p57;
	selp.f32 	%f147, 0f00000000, %f146, %p56;
	st.global.f32 	[%rd21+12], %f147;
	add.s32 	%r136, %r136, 4;
$L__BB1_20:
	and.b32  	%r113, %r32, 3;
	setp.eq.s32 	%p58, %r113, 0;
	mov.u32 	%r138, %r7;
	@%p58 bra 	$L__BB1_25;
	and.b16  	%rs7, %rs9, 3;
	setp.eq.s16 	%p59, %rs7, 1;
	@%p59 bra 	$L__BB1_23;
	sub.s32 	%r114, %r136, %r7;
	cvt.rn.f32.s32 	%f148, %r114;
	mul.f32 	%f149, %f148, %f148;
	mul.wide.u32 	%rd22, %r136, 4;
	add.s64 	%rd23, %rd2, %rd22;
	ld.global.f32 	%f150, [%rd23];
	setp.eq.f32 	%p60, %f149, 0f00000000;
	setp.eq.f32 	%p61, %f150, 0f00000000;
	copysign.f32 	%f152, %f150, %f149;
	selp.f32 	%f153, 0f00000000, %f152, %p61;
	selp.f32 	%f154, 0f00000000, %f153, %p60;
	st.global.f32 	[%rd23], %f154;
	add.s32 	%r115, %r114, 1;
	cvt.rn.f32.s32 	%f155, %r115;
	mul.f32 	%f156, %f155, %f155;
	ld.global.f32 	%f157, [%rd23+4];
	setp.eq.f32 	%p62, %f156, 0f00000000;
	setp.eq.f32 	%p63, %f157, 0f00000000;
	copysign.f32 	%f159, %f157, %f156;
	selp.f32 	%f160, 0f00000000, %f159, %p63;
	selp.f32 	%f161, 0f00000000, %f160, %p62;
	st.global.f32 	[%rd23+4], %f161;
	add.s32 	%r136, %r136, 2;
$L__BB1_23:
	and.b16  	%rs8, %rs9, 1;
	setp.eq.b16 	%p64, %rs8, 1;
	not.pred 	%p65, %p64;
	mov.u32 	%r138, %r7;
	@%p65 bra 	$L__BB1_25;
	sub.s32 	%r116, %r136, %r7;
	cvt.rn.f32.s32 	%f162, %r116;
	mul.f32 	%f163, %f162, %f162;
	mul.wide.u32 	%rd24, %r136, 4;
	add.s64 	%rd25, %rd2, %rd24;
	ld.global.f32 	%f164, [%rd25];
	setp.eq.f32 	%p66, %f163, 0f00000000;
	setp.eq.f32 	%p67, %f164, 0f00000000;
	copysign.f32 	%f166, %f164, %f163;
	selp.f32 	%f167, 0f00000000, %f166, %p67;
	selp.f32 	%f168, 0f00000000, %f167, %p66;
	st.global.f32 	[%rd25], %f168;
	mov.u32 	%r138, %r7;
$L__BB1_25:
	add.s32 	%r128, %r7, 1;
	add.s32 	%r125, %r7, 2;
	setp.ne.s32 	%p68, %r128, %r74;
	add.s16 	%rs10, %rs10, 1;
	add.s16 	%rs9, %rs9, 1;
	@%p68 bra 	$L__BB1_3;
$L__BB1_26:
	setp.eq.s32 	%p69, %r138, -1;
	@%p69 bra 	$L__BB1_34;
	setp.ge.s32 	%p70, %r138, %r74;
	@%p70 bra 	$L__BB1_47;
	sub.s32 	%r117, %r74, %r138;
	and.b32  	%r41, %r117, 3;
	setp.eq.s32 	%p71, %r41, 0;
	mov.u32 	%r143, %r138;
	@%p71 bra 	$L__BB1_31;
	neg.s32 	%r140, %r41;
	mov.b32 	%r142, 0;
	mov.u32 	%r143, %r138;
$L__BB1_30:
	.pragma "nounroll";
	mul.wide.s32 	%rd27, %r143, 4;
	add.s64 	%rd28, %rd2, %rd27;
	cvt.rn.f32.s32 	%f169, %r142;
	mul.f32 	%f170, %f169, %f169;
	ld.global.f32 	%f171, [%rd28];
	setp.eq.f32 	%p72, %f170, 0f00000000;
	setp.eq.f32 	%p73, %f171, 0f00000000;
	copysign.f32 	%f173, %f171, %f170;
	selp.f32 	%f174, 0f00000000, %f173, %p73;
	selp.f32 	%f175, 0f00000000, %f174, %p72;
	st.global.f32 	[%rd28], %f175;
	add.s32 	%r143, %r143, 1;
	add.s32 	%r142, %r142, 1;
	add.s32 	%r140, %r140, 1;
	setp.ne.s32 	%p74, %r140, 0;
	@%p74 bra 	$L__BB1_30;
$L__BB1_31:
	sub.s32 	%r119, %r138, %r74;
	setp.gt.u32 	%p75, %r119, -4;
	@%p75 bra 	$L__BB1_47;
	sub.s32 	%r147, %r143, %r74;
	add.s32 	%r145, %r143, 1;
	sub.s32 	%r146, %r145, %r138;
$L__BB1_33:
	add.s32 	%r120, %r145, -1;
	add.s32 	%r121, %r146, -1;
	cvt.rn.f32.s32 	%f176, %r121;
	mul.f32 	%f177, %f176, %f176;
	mul.wide.s32 	%rd29, %r120, 4;
	add.s64 	%rd30, %rd2, %rd29;
	ld.global.f32 	%f178, [%rd30];
	setp.eq.f32 	%p76, %f177, 0f00000000;
	setp.eq.f32 	%p77, %f178, 0f00000000;
	copysign.f32 	%f180, %f178, %f177;
	selp.f32 	%f181, 0f00000000, %f180, %p77;
	selp.f32 	%f182, 0f00000000, %f181, %p76;
	st.global.f32 	[%rd30], %f182;
	add.s32 	%r122, %r146, 2;
	cvt.rn.f32.s32 	%f183, %r146;
	mul.f32 	%f184, %f183, %f183;
	ld.global.f32 	%f185, [%rd30+4];
	setp.eq.f32 	%p78, %f184, 0f00000000;
	setp.eq.f32 	%p79, %f185, 0f00000000;
	copysign.f32 	%f187, %f185, %f184;
	selp.f32 	%f188, 0f00000000, %f187, %p79;
	selp.f32 	%f189, 0f00000000, %f188, %p78;
	st.global.f32 	[%rd30+4], %f189;
	add.s32 	%r123, %r146, 1;
	cvt.rn.f32.s32 	%f190, %r123;
	mul.f32 	%f191, %f190, %f190;
	ld.global.f32 	%f192, [%rd30+8];
	setp.eq.f32 	%p80, %f191, 0f00000000;
	setp.eq.f32 	%p81, %f192, 0f00000000;
	copysign.f32 	%f194, %f192, %f191;
	selp.f32 	%f195, 0f00000000, %f194, %p81;
	selp.f32 	%f196, 0f00000000, %f195, %p80;
	st.global.f32 	[%rd30+8], %f196;
	cvt.rn.f32.s32 	%f197, %r122;
	mul.f32 	%f198, %f197, %f197;
	ld.global.f32 	%f199, [%rd30+12];
	setp.eq.f32 	%p82, %f198, 0f00000000;
	setp.eq.f32 	%p83, %f199, 0f00000000;
	copysign.f32 	%f201, %f199, %f198;
	selp.f32 	%f202, 0f00000000, %f201, %p83;
	selp.f32 	%f203, 0f00000000, %f202, %p82;
	st.global.f32 	[%rd30+12], %f203;
	add.s32 	%r147, %r147, 4;
	add.s32 	%r146, %r146, 4;
	add.s32 	%r145, %r145, 4;
	setp.eq.s32 	%p84, %r147, 0;
	@%p84 bra 	$L__BB1_47;
	bra.uni 	$L__BB1_33;
$L__BB1_34:
	setp.lt.s32 	%p85, %r74, 1;
	cvt.rn.f32.s32 	%f204, %r74;
	cvt.rn.f32.s32 	%f205, %r75;
	max.f32 	%f206, %f204, %f205;
	add.f32 	%f207, %f206, %f206;
	mul.f32 	%f208, %f207, %f207;
	ld.global.f32 	%f209, [%rd2];
	setp.eq.f32 	%p86, %f208, 0f00000000;
	setp.eq.f32 	%p87, %f209, 0f00000000;
	copysign.f32 	%f211, %f209, %f208;
	selp.f32 	%f212, 0f00000000, %f211, %p87;
	selp.f32 	%f1, 0f00000000, %f212, %p86;
	@%p85 bra 	$L__BB1_47;
	and.b32  	%r53, %r74, 15;
	setp.lt.u32 	%p88, %r74, 16;
	mov.b32 	%r149, 0;
	@%p88 bra 	$L__BB1_38;
	and.b32  	%r149, %r74, 2147483632;
	neg.s32 	%r144, %r149;
	add.s64 	%rd32, %rd12, %rd1;
	add.s64 	%rd40, %rd32, 32;
$L__BB1_37:
	.pragma "nounroll";
	st.global.f32 	[%rd40+-32], %f1;
	st.global.f32 	[%rd40+-28], %f1;
	st.global.f32 	[%rd40+-24], %f1;
	st.global.f32 	[%rd40+-20], %f1;
	st.global.f32 	[%rd40+-16], %f1;
	st.global.f32 	[%rd40+-12], %f1;
	st.global.f32 	[%rd40+-8], %f1;
	st.global.f32 	[%rd40+-4], %f1;
	st.global.f32 	[%rd40], %f1;
	st.global.f32 	[%rd40+4], %f1;
	st.global.f32 	[%rd40+8], %f1;
	st.global.f32 	[%rd40+12], %f1;
	st.global.f32 	[%rd40+16], %f1;
	st.global.f32 	[%rd40+20], %f1;
	st.global.f32 	[%rd40+24], %f1;
	st.global.f32 	[%rd40+28], %f1;
	add.s32 	%r144, %r144, 16;
	add.s64 	%rd40, %rd40, 64;
	setp.eq.s32 	%p89, %r144, 0;
	@%p89 bra 	$L__BB1_38;
	bra.uni 	$L__BB1_37;
$L__BB1_38:
	setp.eq.s32 	%p90, %r53, 0;
	@%p90 bra 	$L__BB1_47;
	and.b32  	%r65, %r74, 7;
	setp.lt.u32 	%p91, %r53, 8;
	@%p91 bra 	$L__BB1_41;
	mul.wide.u32 	%rd33, %r149, 4;
	add.s64 	%rd34, %rd2, %rd33;
	st.global.f32 	[%rd34], %f1;
	st.global.f32 	[%rd34+4], %f1;
	st.global.f32 	[%rd34+8], %f1;
	st.global.f32 	[%rd34+12], %f1;
	st.global.f32 	[%rd34+16], %f1;
	st.global.f32 	[%rd34+20], %f1;
	st.global.f32 	[%rd34+24], %f1;
	st.global.f32 	[%rd34+28], %f1;
	add.s32 	%r149, %r149, 8;
$L__BB1_41:
	setp.eq.s32 	%p92, %r65, 0;
	@%p92 bra 	$L__BB1_47;
	and.b32  	%r68, %r74, 3;
	setp.lt.u32 	%p93, %r65, 4;
	@%p93 bra 	$L__BB1_44;
	mul.wide.u32 	%rd35, %r149, 4;
	add.s64 	%rd36, %rd2, %rd35;
	st.global.f32 	[%rd36], %f1;
	st.global.f32 	[%rd36+4], %f1;
	st.global.f32 	[%rd36+8], %f1;
	st.global.f32 	[%rd36+12], %f1;
	add.s32 	%r149, %r149, 4;
$L__BB1_44:
	setp.eq.s32 	%p94, %r68, 0;
	@%p94 bra 	$L__BB1_47;
	mul.wide.u32 	%rd38, %r149, 4;
	add.s64 	%rd39, %rd12, %rd38;
	add.s64 	%rd41, %rd1, %rd39;
	neg.s32 	%r151, %r68;
$L__BB1_46:
	.pragma "nounroll";
	st.global.f32 	[%rd41], %f1;
	add.s64 	%rd41, %rd41, 4;
	add.s32 	%r151, %r151, 1;
	setp.ne.s32 	%p95, %r151, 0;
	@%p95 bra 	$L__BB1_46;
$L__BB1_47:
	ret;

}
	// .globl	_Z11second_passPfPiS_ii
.visible .entry _Z11second_passPfPiS_ii(
	.param .u64 .ptr .align 1 _Z11second_passPfPiS_ii_param_0,
	.param .u64 .ptr .align 1 _Z11second_passPfPiS_ii_param_1,
	.param .u64 .ptr .align 1 _Z11second_passPfPiS_ii_param_2,
	.param .u32 _Z11second_passPfPiS_ii_param_3,
	.param .u32 _Z11second_passPfPiS_ii_param_4
)
{


	ret;

}
	// .globl	_Z13sign_and_sqrtPfS_ii
.visible .entry _Z13sign_and_sqrtPfS_ii(
	.param .u64 .ptr .align 1 _Z13sign_and_sqrtPfS_ii_param_0,
	.param .u64 .ptr .align 1 _Z13sign_and_sqrtPfS_ii_param_1,
	.param .u32 _Z13sign_and_sqrtPfS_ii_param_2,
	.param .u32 _Z13sign_and_sqrtPfS_ii_param_3
)
{


	ret;

}


// ===== COMPILED SASS (sm_100) =====

	.target	sm_100

	.elftype	@"ET_EXEC"


//--------------------- .note.nv.tkinfo           --------------------------
	.section	.note.nv.tkinfo,"",@"SHT_NOTE"
	.sectionflags	@"SHF_NOTE_NV_TKINFO"
	.tkinfo
        /*0018*/ 	.word	0x00000002
        /*0030*/ 	.string	""
        /*0030*/ 	.string	"ptxas"
        /*0030*/ 	.string	"Cuda compilation tools, release 13.0, V13.0.88"
        /*0030*/ 	.string	"Build cuda_13.0.r13.0/compiler.36424714_0"
        /*0030*/ 	.string	"-arch sm_100 -m 64 "



//--------------------- .note.nv.cuinfo           --------------------------
	.section	.note.nv.cuinfo,"",@"SHT_NOTE"
	.sectionflags	@"SHF_NOTE_NV_CUINFO"
        /*0018*/ 	.short	0x0002
        /*001a*/ 	.short	0x0064
        /*001c*/ 	.short	0x0082
	.zero		2


//--------------------- .nv.info                  --------------------------
	.section	.nv.info,"",@"SHT_CUDA_INFO"
	.align	4


	//----- nvinfo : EIATTR_REGCOUNT
	.align		4
        /*0000*/ 	.byte	0x04, 0x2f
        /*0002*/ 	.short	(.L_1 - .L_0)
	.align		4
.L_0:
        /*0004*/ 	.word	index@(_Z19implicit_first_passPfii)
        /*0008*/ 	.word	0x0000001a


	//----- nvinfo : EIATTR_FRAME_SIZE
	.align		4
.L_1:
        /*000c*/ 	.byte	0x04, 0x11
        /*000e*/ 	.short	(.L_3 - .L_2)
	.align		4
.L_2:
        /*0010*/ 	.word	index@(_Z19implicit_first_passPfii)
        /*0014*/ 	.word	0x00000000


	//----- nvinfo : EIATTR_REGCOUNT
	.align		4
.L_3:
        /*0018*/ 	.byte	0x04, 0x2f
        /*001a*/ 	.short	(.L_5 - .L_4)
	.align		4
.L_4:
        /*001c*/ 	.word	index@(_Z16voxel_first_passPfii)
        /*0020*/ 	.word	0x0000001e


	//----- nvinfo : EIATTR_FRAME_SIZE
	.align		4
.L_5:
        /*0024*/ 	.byte	0x04, 0x11
        /*0026*/ 	.short	(.L_7 - .L_6)
	.align		4
.L_6:
        /*0028*/ 	.word	index@(_Z16voxel_first_passPfii)
        /*002c*/ 	.word	0x00000000


	//----- nvinfo : EIATTR_REGCOUNT
	.align		4
.L_7:
        /*0030*/ 	.byte	0x04, 0x2f
        /*0032*/ 	.short	(.L_9 - .L_8)
	.align		4
.L_8:
        /*0034*/ 	.word	index@(_Z11second_passPfPiS_ii)
        /*0038*/ 	.word	0x00000004


	//----- nvinfo : EIATTR_FRAME_SIZE
	.align		4
.L_9:
        /*003c*/ 	.byte	0x04, 0x11
        /*003e*/ 	.short	(.L_11 - .L_10)
	.align		4
.L_10:
        /*0040*/ 	.word	index@(_Z11second_passPfPiS_ii)
        /*0044*/ 	.word	0x00000000


	//----- nvinfo : EIATTR_REGCOUNT
	.align		4
.L_11:
        /*0048*/ 	.byte	0x04, 0x2f
        /*004a*/ 	.short	(.L_13 - .L_12)
	.align		4
.L_12:
        /*004c*/ 	.word	index@(_Z13sign_and_sqrtPfS_ii)
        /*0050*/ 	.word	0x00000004


	//----- nvinfo : EIATTR_FRAME_SIZE
	.align		4
.L_13:
        /*0054*/ 	.byte	0x04, 0x11
        /*0056*/ 	.short	(.L_15 - .L_14)
	.align		4
.L_14:
        /*0058*/ 	.word	index@(_Z13sign_and_sqrtPfS_ii)
        /*005c*/ 	.word	0x00000000


	//----- nvinfo : EIATTR_MIN_STACK_SIZE
	.align		4
.L_15:
        /*0060*/ 	.byte	0x04, 0x12
        /*0062*/ 	.short	(.L_17 - .L_16)
	.align		4
.L_16:
        /*0064*/ 	.word	index@(_Z13sign_and_sqrtPfS_ii)
        /*0068*/ 	.word	0x00000000


	//----- nvinfo : EIATTR_MIN_STACK_SIZE
	.align		4
.L_17:
        /*006c*/ 	.byte	0x04, 0x12
        /*006e*/ 	.short	(.L_19 - .L_18)
	.align		4
.L_18:
        /*0070*/ 	.word	index@(_Z11second_passPfPiS_ii)
        /*0074*/ 	.word	0x00000000


	//----- nvinfo : EIATTR_MIN_STACK_SIZE
	.align		4
.L_19:
        /*0078*/ 	.byte	0x04, 0x12
        /*007a*/ 	.short	(.L_21 - .L_20)
	.align		4
.L_20:
        /*007c*/ 	.word	index@(_Z16voxel_first_passPfii)
        /*0080*/ 	.word	0x00000000


	//----- nvinfo : EIATTR_MIN_STACK_SIZE
	.align		4
.L_21:
        /*0084*/ 	.byte	0x04, 0x12
        /*0086*/ 	.short	(.L_23 - .L_22)
	.align		4
.L_22:
        /*0088*/ 	.word	index@(_Z19implicit_first_passPfii)
        /*008c*/ 	.word	0x00000000
.L_23:


//--------------------- .nv.compat                --------------------------
	.section	.nv.compat,"",@"SHT_CUDA_COMPAT_INFO"
	.align	4
        /*0000*/ 	.byte	0x02, 0x09, 0x00, 0x00, 0x02, 0x02, 0x01, 0x00, 0x02, 0x05, 0x05, 0x00, 0x03, 0x07, 0x01, 0x01
        /*0010*/ 	.byte	0x02, 0x03, 0x00, 0x00, 0x02, 0x06, 0x01, 0x00, 0x04, 0x0b, 0x08, 0x00, 0x09, 0x00, 0x00, 0x00
        /*0020*/ 	.byte	0x00, 0x00, 0x00, 0x00


//--------------------- .nv.info._Z13sign_and_sqrtPfS_ii --------------------------
	.section	.nv.info._Z13sign_and_sqrtPfS_ii,"",@"SHT_CUDA_INFO"
	.sectionflags	@""
	.align	4


	//----- nvinfo : EIATTR_CUDA_API_VERSION
	.align		4
        /*0000*/ 	.byte	0x04, 0x37
        /*0002*/ 	.short	(.L_25 - .L_24)
.L_24:
        /*0004*/ 	.word	0x00000082


	//----- nvinfo : EIATTR_KPARAM_INFO
	.align		4
.L_25:
        /*0008*/ 	.byte	0x04, 0x17
        /*000a*/ 	.short	(.L_27 - .L_26)
.L_26:
        /*000c*/ 	.word	0x00000000
        /*0010*/ 	.short	0x0003
        /*0012*/ 	.short	0x0014
        /*0014*/ 	.byte	0x00, 0xf0, 0x11, 0x00


	//----- nvinfo : EIATTR_KPARAM_INFO
	.align		4
.L_27:
        /*0018*/ 	.byte	0x04, 0x17
        /*001a*/ 	.short	(.L_29 - .L_28)
.L_28:
        /*001c*/ 	.word	0x00000000
        /*0020*/ 	.short	0x0002
        /*0022*/ 	.short	0x0010
        /*0024*/ 	.byte	0x00, 0xf0, 0x11, 0x00


	//----- nvinfo : EIATTR_KPARAM_INFO
	.align		4
.L_29:
        /*0028*/ 	.byte	0x04, 0x17
        /*002a*/ 	.short	(.L_31 - .L_30)
.L_30:
        /*002c*/ 	.word	0x00000000
        /*0030*/ 	.short	0x0001
        /*0032*/ 	.short	0x0008
        /*0034*/ 	.byte	0x00, 0xf5, 0x21, 0x00


	//----- nvinfo : EIATTR_KPARAM_INFO
	.align		4
.L_31:
        /*0038*/ 	.byte	0x04, 0x17
        /*003a*/ 	.short	(.L_33 - .L_32)
.L_32:
        /*003c*/ 	.word	0x00000000
        /*0040*/ 	.short	0x0000
        /*0042*/ 	.short	0x0000
        /*0044*/ 	.byte	0x00, 0xf5, 0x21, 0x00


	//----- nvinfo : EIATTR_SPARSE_MMA_MASK
	.align		4
.L_33:
        /*0048*/ 	.byte	0x03, 0x50
        /*004a*/ 	.short	0x0000


	//----- nvinfo : EIATTR_MAXREG_COUNT
	.align		4
        /*004c*/ 	.byte	0x03, 0x1b
        /*004e*/ 	.short	0x00ff


	//----- nvinfo : EIATTR_MERCURY_ISA_VERSION
	.align		4
        /*0050*/ 	.byte	0x03, 0x5f
        /*0052*/ 	.short	0x0101


	//----- nvinfo : EIATTR_VRC_CTA_INIT_COUNT
	.align		4
        /*0054*/ 	.byte	0x02, 0x4a
	.zero		1
	.zero		1


	//----- nvinfo : EIATTR_EXIT_INSTR_OFFSETS
	.align		4
        /*0058*/ 	.byte	0x04, 0x1c
        /*005a*/ 	.short	(.L_35 - .L_34)


	//   ....[0]....
.L_34:
        /*005c*/ 	.word	0x00000010


	//----- nvinfo : EIATTR_CBANK_PARAM_SIZE
	.align		4
.L_35:
        /*0060*/ 	.byte	0x03, 0x19
        /*0062*/ 	.short	0x0018


	//----- nvinfo : EIATTR_PARAM_CBANK
	.align		4
        /*0064*/ 	.byte	0x04, 0x0a
        /*0066*/ 	.short	(.L_37 - .L_36)
	.align		4
.L_36:
        /*0068*/ 	.word	index@(.nv.constant0._Z13sign_and_sqrtPfS_ii)
        /*006c*/ 	.short	0x0380
        /*006e*/ 	.short	0x0018


	//----- nvinfo : EIATTR_SW_WAR
	.align		4
.L_37:
        /*0070*/ 	.byte	0x04, 0x36
        /*0072*/ 	.short	(.L_39 - .L_38)
.L_38:
        /*0074*/ 	.word	0x00000008
.L_39:


//--------------------- .nv.info._Z11second_passPfPiS_ii --------------------------
	.section	.nv.info._Z11second_passPfPiS_ii,"",@"SHT_CUDA_INFO"
	.sectionflags	@""
	.align	4


	//----- nvinfo : EIATTR_CUDA_API_VERSION
	.align		4
        /*0000*/ 	.byte	0x04, 0x37
        /*0002*/ 	.short	(.L_41 - .L_40)
.L_40:
        /*0004*/ 	.word	0x00000082


	//----- nvinfo : EIATTR_KPARAM_INFO
	.align		4
.L_41:
        /*0008*/ 	.byte	0x04, 0x17
        /*000a*/ 	.short	(.L_43 - .L_42)
.L_42:
        /*000c*/ 	.word	0x00000000
        /*0010*/ 	.short	0x0004
        /*0012*/ 	.short	0x001c
        /*0014*/ 	.byte	0x00, 0xf0, 0x11, 0x00


	//----- nvinfo : EIATTR_KPARAM_INFO
	.align		4
.L_43:
        /*0018*/ 	.byte	0x04, 0x17
        /*001a*/ 	.short	(.L_45 - .L_44)
.L_44:
        /*001c*/ 	.word	0x00000000
        /*0020*/ 	.short	0x0003
        /*0022*/ 	.short	0x0018
        /*0024*/ 	.byte	0x00, 0xf0, 0x11, 0x00


	//----- nvinfo : EIATTR_KPARAM_INFO
	.align		4
.L_45:
        /*0028*/ 	.byte	0x04, 0x17
        /*002a*/ 	.short	(.L_47 - .L_46)
.L_46:
        /*002c*/ 	.word	0x00000000
        /*0030*/ 	.short	0x0002
        /*0032*/ 	.short	0x0010
        /*0034*/ 	.byte	0x00, 0xf5, 0x21, 0x00


	//----- nvinfo : EIATTR_KPARAM_INFO
	.align		4
.L_47:
        /*0038*/ 	.byte	0x04, 0x17
        /*003a*/ 	.short	(.L_49 - .L_48)
.L_48:
        /*003c*/ 	.word	0x00000000
        /*0040*/ 	.short	0x0001
        /*0042*/ 	.short	0x0008
        /*0044*/ 	.byte	0x00, 0xf5, 0x21, 0x00


	//----- nvinfo : EIATTR_KPARAM_INFO
	.align		4
.L_49:
        /*0048*/ 	.byte	0x04, 0x17
        /*004a*/ 	.short	(.L_51 - .L_50)
.L_50:
        /*004c*/ 	.word	0x00000000
        /*0050*/ 	.short	0x0000
        /*0052*/ 	.short	0x0000
        /*0054*/ 	.byte	0x00, 0xf5, 0x21, 0x00


	//----- nvinfo : EIATTR_SPARSE_MMA_MASK
	.align		4
.L_51:
        /*0058*/ 	.byte	0x03, 0x50
        /*005a*/ 	.short	0x0000


	//----- nvinfo : EIATTR_MAXREG_COUNT
	.align		4
        /*005c*/ 	.byte	0x03, 0x1b
        /*005e*/ 	.short	0x00ff


	//----- nvinfo : EIATTR_MERCURY_ISA_VERSION
	.align		4
        /*0060*/ 	.byte	0x03, 0x5f
        /*0062*/ 	.short	0x0101


	//----- nvinfo : EIATTR_VRC_CTA_INIT_COUNT
	.align		4
        /*0064*/ 	.byte	0x02, 0x4a
	.zero		1
	.zero		1


	//----- nvinfo : EIATTR_EXIT_INSTR_OFFSETS
	.align		4
        /*0068*/ 	.byte	0x04, 0x1c
        /*006a*/ 	.short	(.L_53 - .L_52)


	//   ....[0]....
.L_52:
        /*006c*/ 	.word	0x00000010


	//----- nvinfo : EIATTR_CBANK_PARAM_SIZE
	.align		4
.L_53:
        /*0070*/ 	.byte	0x03, 0x19
        /*0072*/ 	.short	0x0020


	//----- nvinfo : EIATTR_PARAM_CBANK
	.align		4
        /*0074*/ 	.byte	0x04, 0x0a
        /*0076*/ 	.short	(.L_55 - .L_54)
	.align		4
.L_54:
        /*0078*/ 	.word	index@(.nv.constant0._Z11second_passPfPiS_ii)
        /*007c*/ 	.short	0x0380
        /*007e*/ 	.short	0x0020


	//----- nvinfo : EIATTR_SW_WAR
	.align		4
.L_55:
        /*0080*/ 	.byte	0x04, 0x36
        /*0082*/ 	.short	(.L_57 - .L_56)
.L_56:
        /*0084*/ 	.word	0x00000008
.L_57:


//--------------------- .nv.info._Z16voxel_first_passPfii --------------------------
	.section	.nv.info._Z16voxel_first_passPfii,"",@"SHT_CUDA_INFO"
	.sectionflags	@""
	.align	4


	//----- nvinfo : EIATTR_CUDA_API_VERSION
	.align		4
        /*0000*/ 	.byte	0x04, 0x37
        /*0002*/ 	.short	(.L_59 - .L_58)
.L_58:
        /*0004*/ 	.word	0x00000082


	//----- nvinfo : EIATTR_KPARAM_INFO
	.align		4
.L_59:
        /*0008*/ 	.byte	0x04, 0x17
        /*000a*/ 	.short	(.L_61 - .L_60)
.L_60:
        /*000c*/ 	.word	0x00000000
        /*0010*/ 	.short	0x0002
        /*0012*/ 	.short	0x000c
        /*0014*/ 	.byte	0x00, 0xf0, 0x11, 0x00


	//----- nvinfo : EIATTR_KPARAM_INFO
	.align		4
.L_61:
        /*0018*/ 	.byte	0x04, 0x17
        /*001a*/ 	.short	(.L_63 - .L_62)
.L_62:
        /*001c*/ 	.word	0x00000000
        /*0020*/ 	.short	0x0001
        /*0022*/ 	.short	0x0008
        /*0024*/ 	.byte	0x00, 0xf0, 0x11, 0x00


	//----- nvinfo : EIATTR_KPARAM_INFO
	.align		4
.L_63:
        /*0028*/ 	.byte	0x04, 0x17
        /*002a*/ 	.short	(.L_65 - .L_64)
.L_64:
        /*002c*/ 	.word	0x00000000
        /*0030*/ 	.short	0x0000
        /*0032*/ 	.short	0x0000
        /*0034*/ 	.byte	0x00, 0xf5, 0x21, 0x00


	//----- nvinfo : EIATTR_SPARSE_MMA_MASK
	.align		4
.L_65:
        /*0038*/ 	.byte	0x03, 0x50
        /*003a*/ 	.short	0x0000


	//----- nvinfo : EIATTR_MAXREG_COUNT
	.align		4
        /*003c*/ 	.byte	0x03, 0x1b
        /*003e*/ 	.short	0x00ff


	//----- nvinfo : EIATTR_MERCURY_ISA_VERSION
	.align		4
        /*0040*/ 	.byte	0x03, 0x5f
        /*0042*/ 	.short	0x0101


	//----- nvinfo : EIATTR_VRC_CTA_INIT_COUNT
	.align		4
        /*0044*/ 	.byte	0x02, 0x4a
	.zero		1
	.zero		1


	//----- nvinfo : EIATTR_EXIT_INSTR_OFFSETS
	.align		4
        /*0048*/ 	.byte	0x04, 0x1c
        /*004a*/ 	.short	(.L_67 - .L_66)


	//   ....[0]....
.L_66:
        /*004c*/ 	.word	0x00000070


	//   ....[1]....
        /*0050*/ 	.word	0x00001a10


	//   ....[2]....
        /*0054*/ 	.word	0x00001bc0


	//   ....[3]....
        /*0058*/ 	.word	0x00001eb0


	//   ....[4]....
        /*005c*/ 	.word	0x00001f70


	//   ....[5]....
        /*0060*/ 	.word	0x000021f0


	//   ....[6]....
        /*0064*/ 	.word	0x000022e0


	//   ....[7]....
        /*0068*/ 	.word	0x00002370


	//   ....[8]....
        /*006c*/ 	.word	0x00002460


	//----- nvinfo : EIATTR_CRS_STACK_SIZE
	.align		4
.L_67:
        /*0070*/ 	.byte	0x04, 0x1e
        /*0072*/ 	.short	(.L_69 - .L_68)
.L_68:
        /*0074*/ 	.word	0x00000000


	//----- nvinfo : EIATTR_CBANK_PARAM_SIZE
	.align		4
.L_69:
        /*0078*/ 	.byte	0x03, 0x19
        /*007a*/ 	.short	0x0010


	//----- nvinfo : EIATTR_PARAM_CBANK
	.align		4
        /*007c*/ 	.byte	0x04, 0x0a
        /*007e*/ 	.short	(.L_71 - .L_70)
	.align		4
.L_70:
        /*0080*/ 	.word	index@(.nv.constant0._Z16voxel_first_passPfii)
        /*0084*/ 	.short	0x0380
        /*0086*/ 	.short	0x0010


	//----- nvinfo : EIATTR_SW_WAR
	.align		4
.L_71:
        /*0088*/ 	.byte	0x04, 0x36
        /*008a*/ 	.short	(.L_73 - .L_72)
.L_72:
        /*008c*/ 	.word	0x00000008
.L_73:


//--------------------- .nv.info._Z19implicit_first_passPfii --------------------------
	.section	.nv.info._Z19implicit_first_passPfii,"",@"SHT_CUDA_INFO"
	.sectionflags	@""
	.align	4


	//----- nvinfo : EIATTR_CUDA_API_VERSION
	.align		4
        /*0000*/ 	.byte	0x04, 0x37
        /*0002*/ 	.short	(.L_75 - .L_74)
.L_74:
        /*0004*/ 	.word	0x00000082


	//----- nvinfo : EIATTR_KPARAM_INFO
	.align		4
.L_75:
        /*0008*/ 	.byte	0x04, 0x17
        /*000a*/ 	.short	(.L_77 - .L_76)
.L_76:
        /*000c*/ 	.word	0x00000000
        /*0010*/ 	.short	0x0002
        /*0012*/ 	.short	0x000c
        /*0014*/ 	.byte	0x00, 0xf0, 0x11, 0x00


	//----- nvinfo : EIATTR_KPARAM_INFO
	.align		4
.L_77:
        /*0018*/ 	.byte	0x04, 0x17
        /*001a*/ 	.short	(.L_79 - .L_78)
.L_78:
        /*001c*/ 	.word	0x00000000
        /*0020*/ 	.short	0x0001
        /*0022*/ 	.short	0x0008
        /*0024*/ 	.byte	0x00, 0xf0, 0x11, 0x00


	//----- nvinfo : EIATTR_KPARAM_INFO
	.align		4
.L_79:
        /*0028*/ 	.byte	0x04, 0x17
        /*002a*/ 	.short	(.L_81 - .L_80)
.L_80:
        /*002c*/ 	.word	0x00000000
        /*0030*/ 	.short	0x0000
        /*0032*/ 	.short	0x0000
        /*0034*/ 	.byte	0x00, 0xf5, 0x21, 0x00


	//----- nvinfo : EIATTR_SPARSE_MMA_MASK
	.align		4
.L_81:
        /*0038*/ 	.byte	0x03, 0x50
        /*003a*/ 	.short	0x0000


	//----- nvinfo : EIATTR_MAXREG_COUNT
	.align		4
        /*003c*/ 	.byte	0x03, 0x1b
        /*003e*/ 	.short	0x00ff


	//----- nvinfo : EIATTR_MERCURY_ISA_VERSION
	.align		4
        /*0040*/ 	.byte	0x03, 0x5f
        /*0042*/ 	.short	0x0101


	//----- nvinfo : EIATTR_VRC_CTA_INIT_COUNT
	.align		4
        /*0044*/ 	.byte	0x02, 0x4a
	.zero		1
	.zero		1


	//----- nvinfo : EIATTR_EXIT_INSTR_OFFSETS
	.align		4
        /*0048*/ 	.byte	0x04, 0x1c
        /*004a*/ 	.short	(.L_83 - .L_82)


	//   ....[0]....
.L_82:
        /*004c*/ 	.word	0x00000070


	//   ....[1]....
        /*0050*/ 	.word	0x00000ab0


	//   ....[2]....
        /*0054*/ 	.word	0x00000c60


	//   ....[3]....
        /*0058*/ 	.word	0x00000f50


	//   ....[4]....
        /*005c*/ 	.word	0x00001010


	//   ....[5]....
        /*0060*/ 	.word	0x00001290


	//   ....[6]....
        /*0064*/ 	.word	0x00001390


	//   ....[7]....
        /*0068*/ 	.word	0x00001420


	//   ....[8]....
        /*006c*/ 	.word	0x00001510


	//----- nvinfo : EIATTR_CRS_STACK_SIZE
	.align		4
.L_83:
        /*0070*/ 	.byte	0x04, 0x1e
        /*0072*/ 	.short	(.L_85 - .L_84)
.L_84:
        /*0074*/ 	.word	0x00000000


	//----- nvinfo : EIATTR_CBANK_PARAM_SIZE
	.align		4
.L_85:
        /*0078*/ 	.byte	0x03, 0x19
        /*007a*/ 	.short	0x0010


	//----- nvinfo : EIATTR_PARAM_CBANK
	.align		4
        /*007c*/ 	.byte	0x04, 0x0a
        /*007e*/ 	.short	(.L_87 - .L_86)
	.align		4
.L_86:
        /*0080*/ 	.word	index@(.nv.constant0._Z19implicit_first_passPfii)
        /*0084*/ 	.short	0x0380
        /*0086*/ 	.short	0x0010


	//----- nvinfo : EIATTR_SW_WAR
	.align		4
.L_87:
        /*0088*/ 	.byte	0x04, 0x36
        /*008a*/ 	.short	(.L_89 - .L_88)
.L_88:
        /*008c*/ 	.word	0x00000008
.L_89:


//--------------------- .nv.callgraph             --------------------------
	.section	.nv.callgraph,"",@"SHT_CUDA_CALLGRAPH"
	.align	4
	.sectionentsize	8
	.align		4
        /*0000*/ 	.word	0x00000000
	.align		4
        /*0004*/ 	.word	0xffffffff
	.align		4
        /*0008*/ 	.word	0x00000000
	.align		4
        /*000c*/ 	.word	0xfffffffe
	.align		4
        /*0010*/ 	.word	0x00000000
	.align		4
        /*0014*/ 	.word	0xfffffffd
	.align		4
        /*0018*/ 	.word	0x00000000
	.align		4
        /*001c*/ 	.word	0xfffffffc


//--------------------- .text._Z13sign_and_sqrtPfS_ii --------------------------
	.section	.text._Z13sign_and_sqrtPfS_ii,"ax",@progbits
	.align	128
        .global         _Z13sign_and_sqrtPfS_ii
        .type           _Z13sign_and_sqrtPfS_ii,@function
        .size           _Z13sign_and_sqrtPfS_ii,(.L_x_46 - _Z13sign_and_sqrtPfS_ii)
        .other          _Z13sign_and_sqrtPfS_ii,@"STO_CUDA_ENTRY STV_DEFAULT"
_Z13sign_and_sqrtPfS_ii:
.text._Z13sign_and_sqrtPfS_ii:
[----:B------:R-:W-:Y:S01]  /*0000*/  LDC R1, c[0x0][0x37c] ;  /* 0x0000df00ff017b82 */ /* 0x000fe20000000800 */
[----:B------:R-:W-:Y:S05]  /*0010*/  EXIT ;  /* 0x000000000000794d */ /* 0x000fea0003800000 */
.L_x_0:
[----:B------:R-:W-:-:S00]  /*0020*/  BRA `(.L_x_0) ;  /* 0xfffffffc00fc7947 */ /* 0x000fc0000383ffff */
[----:B------:R-:W-:-:S00]  /*0030*/  NOP ;  /* 0x0000000000007918 */ /* 0x000fc00000000000 */
        /* <DEDUP_REMOVED lines=12> */
.L_x_46:


//--------------------- .text._Z11second_passPfPiS_ii --------------------------
	.section	.text._Z11second_passPfPiS_ii,"ax",@progbits
	.align	128
        .global         _Z11second_passPfPiS_ii
        .type           _Z11second_passPfPiS_ii,@function
        .size           _Z11second_passPfPiS_ii,(.L_x_47 - _Z11second_passPfPiS_ii)
        .other          _Z11second_passPfPiS_ii,@"STO_CUDA_ENTRY STV_DEFAULT"
_Z11second_passPfPiS_ii:
.text._Z11second_passPfPiS_ii:
[----:B------:R-:W-:Y:S01]  /*0000*/  LDC R1, c[0x0][0x37c] ;  /* 0x0000df00ff017b82 */ /* 0x000fe20000000800 */
[----:B------:R-:W-:Y:S05]  /*0010*/  EXIT ;  /* 0x000000000000794d */ /* 0x000fea0003800000 */
.L_x_1:
        /* <DEDUP_REMOVED lines=14> */
.L_x_47:


//--------------------- .text._Z16voxel_first_passPfii --------------------------
	.section	.text._Z16voxel_first_passPfii,"ax",@progbits
	.align	128
        .global         _Z16voxel_first_passPfii
        .type           _Z16voxel_first_passPfii,@function
        .size           _Z16voxel_first_passPfii,(.L_x_48 - _Z16voxel_first_passPfii)
        .other          _Z16voxel_first_passPfii,@"STO_CUDA_ENTRY STV_DEFAULT"
_Z16voxel_first_passPfii:
.text._Z16voxel_first_passPfii:
[----:B------:R-:W-:Y:S01]  /*0000*/  LDC R1, c[0x0][0x37c] ;  /* 0x0000df00ff017b82 */ /* 0x000fe20000000800 */
[----:B------:R-:W0:Y:S07]  /*0010*/  S2R R3, SR_TID.X ;  /* 0x0000000000037919 */ /* 0x000e2e0000002100 */
[----:B------:R-:W0:Y:S01]  /*0020*/  S2UR UR4, SR_CTAID.X ;  /* 0x00000000000479c3 */ /* 0x000e220000002500 */
[----:B------:R-:W1:Y:S07]  /*0030*/  LDCU UR5, c[0x0][0x38c] ;  /* 0x00007180ff0577ac */ /* 0x000e6e0008000800 */
[----:B------:R-:W0:Y:S02]  /*0040*/  LDC R0, c[0x0][0x360] ;  /* 0x0000d800ff007b82 */ /* 0x000e240000000800 */
[----:B0-----:R-:W-:-:S05]  /*0050*/  IMAD R0, R0, UR4, R3 ;  /* 0x0000000400007c24 */ /* 0x001fca000f8e0203 */
[----:B-1----:R-:W-:-:S13]  /*0060*/  ISETP.GE.AND P0, PT, R0, UR5, PT ;  /* 0x0000000500007c0c */ /* 0x002fda000bf06270 */
[----:B------:R-:W-:Y:S05]  /*0070*/  @P0 EXIT ;  /* 0x000000000000094d */ /* 0x000fea0003800000 */
[----:B------:R-:W0:Y:S01]  /*0080*/  LDCU UR4, c[0x0][0x388] ;  /* 0x00007100ff0477ac */ /* 0x000e220008000800 */
[----:B------:R-:W-:Y:S01]  /*0090*/  IMAD.MOV.U32 R16, RZ, RZ, -0x1 ;  /* 0xffffffffff107424 */ /* 0x000fe200078e00ff */
[----:B------:R-:W1:Y:S01]  /*00a0*/  LDCU.64 UR6, c[0x0][0x380] ;  /* 0x00007000ff0677ac */ /* 0x000e620008000a00 */
[----:B0-----:R-:W-:Y:S01]  /*00b0*/  IMAD.U32 R7, RZ, RZ, UR4 ;  /* 0x00000004ff077e24 */ /* 0x001fe2000f8e00ff */
[----:B------:R-:W0:Y:S03]  /*00c0*/  LDCU.64 UR4, c[0x0][0x358] ;  /* 0x00006b00ff0477ac */ /* 0x000e260008000a00 */
[----:B------:R-:W-:Y:S01]  /*00d0*/  IMAD R4, R0, R7, RZ ;  /* 0x0000000700047224 */ /* 0x000fe200078e02ff */
[----:B------:R-:W-:-:S03]  /*00e0*/  ISETP.GE.AND P0, PT, R7, 0x1, PT ;  /* 0x000000010700780c */ /* 0x000fc60003f06270 */
[----:B------:R-:W-:-:S03]  /*00f0*/  IMAD.WIDE R4, R4, 0x4, RZ ;  /* 0x0000000404047825 */ /* 0x000fc600078e02ff */
[----:B-1----:R-:W-:-:S04]  /*0100*/  IADD3 R2, P1, PT, R4, UR6, RZ ;  /* 0x0000000604027c10 */ /* 0x002fc8000ff3e0ff */
[----:B------:R-:W-:-:S03]  /*0110*/  IADD3.X R3, PT, PT, R5, UR7, RZ, P1, !PT ;  /* 0x0000000705037c10 */ /* 0x000fc60008ffe4ff */
[----:B------:R-:W-:Y:S06]  /*0120*/  @!P0 BRA `(.L_x_2) ;  /* 0x00000018002c8947 */ /* 0x000fec0003800000 */
[----:B0-----:R-:W2:Y:S01]  /*0130*/  LDG.E R0, desc[UR4][R2.64] ;  /* 0x0000000402007981 */ /* 0x001ea2000c1e1900 */
[----:B------:R-:W-:Y:S01]  /*0140*/  IMAD.MOV.U32 R10, RZ, RZ, -0x1 ;  /* 0xffffffffff0a7424 */ /* 0x000fe200078e00ff */
[----:B------:R-:W-:Y:S01]  /*0150*/  PRMT R8, RZ, 0x7610, R8 ;  /* 0x00007610ff087816 */ /* 0x000fe20000000008 */
[----:B------:R-:W-:Y:S02]  /*0160*/  IMAD.MOV.U32 R9, RZ, RZ, RZ ;  /* 0x000000ffff097224 */ /* 0x000fe400078e00ff */
[----:B------:R-:W-:Y:S02]  /*0170*/  IMAD.MOV.U32 R16, RZ, RZ, -0x1 ;  /* 0xffffffffff107424 */ /* 0x000fe400078e00ff */
[----:B------:R-:W-:Y:S01]  /*0180*/  IMAD.MOV.U32 R11, RZ, RZ, 0x1 ;  /* 0x00000001ff0b7424 */ /* 0x000fe200078e00ff */
[C---:B--2---:R-:W-:Y:S02]  /*0190*/  FSETP.GEU.AND P0, PT, R0.reuse, RZ, PT ;  /* 0x000000ff0000720b */ /* 0x044fe40003f0e000 */
[----:B------:R-:W-:-:S02]  /*01a0*/  FSETP.NEU.AND P1, PT, R0, RZ, PT ;  /* 0x000000ff0000720b */ /* 0x000fc40003f2d000 */
[----:B------:R-:W-:Y:S02]  /*01b0*/  SEL R10, R10, 0x1, !P0 ;  /* 0x000000010a0a7807 */ /* 0x000fe40004000000 */
[----:B------:R-:W-:Y:S02]  /*01c0*/  PRMT R0, RZ, 0x7610, R0 ;  /* 0x00007610ff007816 */ /* 0x000fe40000000000 */
[----:B------:R-:W-:-:S07]  /*01d0*/  SEL R10, R10, RZ, P1 ;  /* 0x000000ff0a0a7207 */ /* 0x000fce0000800000 */
.L_x_14:
[----:B------:R-:W-:-:S06]  /*01e0*/  IMAD.WIDE.U32 R6, R9, 0x4, R2 ;  /* 0x0000000409067825 */ /* 0x000fcc00078e0002 */
[----:B------:R-:W2:Y:S01]  /*01f0*/  LDG.E R6, desc[UR4][R6.64] ;  /* 0x0000000406067981 */ /* 0x000ea2000c1e1900 */
[----:B------:R-:W-:Y:S01]  /*0200*/  IMAD.MOV.U32 R12, RZ, RZ, -0x1 ;  /* 0xffffffffff0c7424 */ /* 0x000fe200078e00ff */
[----:B------:R-:W-:Y:S01]  /*0210*/  BSSY.RECONVERGENT B0, `(.L_x_3) ;  /* 0x0000174000007945 */ /* 0x000fe20003800200 */
[C---:B--2---:R-:W-:Y:S02]  /*0220*/  FSETP.GEU.AND P1, PT, R6.reuse, RZ, PT ;  /* 0x000000ff0600720b */ /* 0x044fe40003f2e000 */
[----:B------:R-:W-:Y:S02]  /*0230*/  FSETP.NEU.AND P0, PT, R6, RZ, PT ;  /* 0x000000ff0600720b */ /* 0x000fe40003f0d000 */
[----:B------:R-:W-:-:S04]  /*0240*/  SEL R12, R12, 0x1, !P1 ;  /* 0x000000010c0c7807 */ /* 0x000fc80004800000 */
[----:B------:R-:W-:-:S04]  /*0250*/  SEL R13, R12, RZ, P0 ;  /* 0x000000ff0c0d7207 */ /* 0x000fc80000000000 */
[----:B------:R-:W-:Y:S01]  /*0260*/  ISETP.NE.AND P0, PT, R13, R10, PT ;  /* 0x0000000a0d00720c */ /* 0x000fe20003f05270 */
[----:B------:R-:W-:-:S12]  /*0270*/  IMAD.MOV.U32 R10, RZ, RZ, R13 ;  /* 0x000000ffff0a7224 */ /* 0x000fd800078e000d */
[----:B------:R-:W-:Y:S05]  /*0280*/  @!P0 BRA `(.L_x_4) ;  /* 0x0000001400b08947 */ /* 0x000fea0003800000 */
[----:B------:R-:W-:Y:S01]  /*0290*/  ISETP.NE.AND P0, PT, R16, -0x1, PT ;  /* 0xffffffff1000780c */ /* 0x000fe20003f05270 */
[----:B------:R-:W-:-:S12]  /*02a0*/  VIADD R12, R9, 0xffffffff ;  /* 0xffffffff090c7836 */ /* 0x000fd80000000000 */
[----:B------:R-:W-:Y:S05]  /*02b0*/  @!P0 BRA `(.L_x_5) ;  /* 0x0000000800c08947 */ /* 0x000fea0003800000 */
[----:B------:R-:W-:Y:S01]  /*02c0*/  ISETP.GE.AND P0, PT, R9, R16, PT ;  /* 0x000000100900720c */ /* 0x000fe20003f06270 */
[----:B------:R-:W-:Y:S02]  /*02d0*/  IMAD.MOV.U32 R14, RZ, RZ, R16 ;  /* 0x000000ffff0e7224 */ /* 0x000fe400078e0010 */
[----:B------:R-:W-:-:S10]  /*02e0*/  IMAD.MOV.U32 R16, RZ, RZ, R9 ;  /* 0x000000ffff107224 */ /* 0x000fd400078e0009 */
[----:B------:R-:W-:Y:S05]  /*02f0*/  @!P0 BRA `(.L_x_4) ;  /* 0x0000001400948947 */ /* 0x000fea0003800000 */
[--C-:B------:R-:W-:Y:S01]  /*0300*/  IMAD.IADD R15, R11, 0x1, -R14.reuse ;  /* 0x000000010b0f7824 */ /* 0x100fe200078e0a0e */
[----:B------:R-:W-:Y:S01]  /*0310*/  BSSY.RECONVERGENT B1, `(.L_x_6) ;  /* 0x000002d000017945 */ /* 0x000fe20003800200 */
[--C-:B------:R-:W-:Y:S02]  /*0320*/  IMAD.IADD R18, R9, 0x1, -R14.reuse ;  /* 0x0000000109127824 */ /* 0x100fe400078e0a0e */
[----:B------:R-:W-:Y:S01]  /*0330*/  IMAD.MOV.U32 R13, RZ, RZ, R14 ;  /* 0x000000ffff0d7224 */ /* 0x000fe200078e000e */
[----:B------:R-:W-:-:S13]  /*0340*/  LOP3.LUT P0, R15, R15, 0x3, RZ, 0xc0, !PT ;  /* 0x000000030f0f7812 */ /* 0x000fda000780c0ff */
[----:B------:R-:W-:Y:S05]  /*0350*/  @!P0 BRA `(.L_x_7) ;  /* 0x0000000000a08947 */ /* 0x000fea0003800000 */
[----:B------:R-:W-:-:S05]  /*0360*/  IMAD.WIDE R6, R14, 0x4, R2 ;  /* 0x000000040e067825 */ /* 0x000fca00078e0202 */
[----:B------:R-:W2:Y:S01]  /*0370*/  LDG.E R16, desc[UR4][R6.64] ;  /* 0x0000000406107981 */ /* 0x000ea2000c1e1900 */
[----:B------:R-:W-:-:S04]  /*0380*/  I2FP.F32.S32 R13, R18 ;  /* 0x00000012000d7245 */ /* 0x000fc80000201400 */
[----:B------:R-:W-:-:S05]  /*0390*/  FMNMX R13, RZ, R13, PT ;  /* 0x0000000dff0d7209 */ /* 0x000fca0003800000 */
[----:B------:R-:W-:-:S05]  /*03a0*/  FMUL R13, R13, R13 ;  /* 0x0000000d0d0d7220 */ /* 0x000fca0000400000 */
[C---:B------:R-:W-:Y:S02]  /*03b0*/  FSETP.NEU.AND P0, PT, R13.reuse, RZ, PT ;  /* 0x000000ff0d00720b */ /* 0x040fe40003f0d000 */
[----:B--2---:R-:W-:Y:S02]  /*03c0*/  FSETP.NEU.AND P1, PT, R16, RZ, PT ;  /* 0x000000ff1000720b */ /* 0x004fe40003f2d000 */
[----:B------:R-:W-:Y:S01]  /*03d0*/  LOP3.LUT R16, R13, 0x80000000, R16, 0xb8, !PT ;  /* 0x800000000d107812 */ /* 0x000fe200078eb810 */
[----:B------:R-:W-:-:S03]  /*03e0*/  VIADD R13, R14, 0x1 ;  /* 0x000000010e0d7836 */ /* 0x000fc60000000000 */
[----:B------:R-:W-:-:S04]  /*03f0*/  FSEL R16, R16, RZ, P1 ;  /* 0x000000ff10107208 */ /* 0x000fc80000800000 */
[----:B------:R-:W-:Y:S02]  /*0400*/  FSEL R17, R16, RZ, P0 ;  /* 0x000000ff10117208 */ /* 0x000fe40000000000 */
[----:B------:R-:W-:-:S03]  /*0410*/  ISETP.NE.AND P0, PT, R15, 0x1, PT ;  /* 0x000000010f00780c */ /* 0x000fc60003f05270 */
[----:B------:R0:W-:Y:S10]  /*0420*/  STG.E desc[UR4][R6.64], R17 ;  /* 0x0000001106007986 */ /* 0x0001f4000c101904 */
[----:B------:R-:W-:Y:S05]  /*0430*/  @!P0 BRA `(.L_x_7) ;  /* 0x0000000000688947 */ /* 0x000fea0003800000 */
[----:B------:R-:W2:Y:S01]  /*0440*/  LDG.E R16, desc[UR4][R6.64+0x4] ;  /* 0x0000040406107981 */ /* 0x000ea2000c1e1900 */
[----:B------:R-:W-:-:S05]  /*0450*/  IMAD.IADD R13, R9, 0x1, -R13 ;  /* 0x00000001090d7824 */ /* 0x000fca00078e0a0d */
[----:B------:R-:W-:-:S04]  /*0460*/  I2FP.F32.S32 R13, R13 ;  /* 0x0000000d000d7245 */ /* 0x000fc80000201400 */
[----:B------:R-:W-:-:S05]  /*0470*/  FMNMX R13, R13, 1, PT ;  /* 0x3f8000000d0d7809 */ /* 0x000fca0003800000 */
[----:B------:R-:W-:-:S05]  /*0480*/  FMUL R13, R13, R13 ;  /* 0x0000000d0d0d7220 */ /* 0x000fca0000400000 */
[C---:B------:R-:W-:Y:S02]  /*0490*/  FSETP.NEU.AND P0, PT, R13.reuse, RZ, PT ;  /* 0x000000ff0d00720b */ /* 0x040fe40003f0d000 */
[----:B--2---:R-:W-:Y:S02]  /*04a0*/  FSETP.NEU.AND P1, PT, R16, RZ, PT ;  /* 0x000000ff1000720b */ /* 0x004fe40003f2d000 */
[----:B------:R-:W-:Y:S01]  /*04b0*/  LOP3.LUT R16, R13, 0x80000000, R16, 0xb8, !PT ;  /* 0x800000000d107812 */ /* 0x000fe200078eb810 */
[----:B------:R-:W-:-:S03]  /*04c0*/  VIADD R13, R14, 0x2 ;  /* 0x000000020e0d7836 */ /* 0x000fc60000000000 */
[----:B------:R-:W-:-:S04]  /*04d0*/  FSEL R16, R16, RZ, P1 ;  /* 0x000000ff10107208 */ /* 0x000fc80000800000 */
[----:B0-----:R-:W-:Y:S02]  /*04e0*/  FSEL R17, R16, RZ, P0 ;  /* 0x000000ff10117208 */ /* 0x001fe40000000000 */
        /* <DEDUP_REMOVED lines=13> */
[----:B------:R-:W-:-:S05]  /*05c0*/  FSEL R15, R16, RZ, P0 ;  /* 0x000000ff100f7208 */ /* 0x000fca0000000000 */
[----:B------:R2:W-:Y:S02]  /*05d0*/  STG.E desc[UR4][R6.64+0x8], R15 ;  /* 0x0000080f06007986 */ /* 0x0005e4000c101904 */
.L_x_7:
[----:B------:R-:W-:Y:S05]  /*05e0*/  BSYNC.RECONVERGENT B1 ;  /* 0x0000000000017941 */ /* 0x000fea0003800200 */
.L_x_6:
[----:B------:R-:W-:Y:S01]  /*05f0*/  ISETP.GE.U32.AND P0, PT, R18, 0x3, PT ;  /* 0x000000031200780c */ /* 0x000fe20003f06070 */
[----:B------:R-:W-:-:S12]  /*0600*/  IMAD.MOV.U32 R16, RZ, RZ, R9 ;  /* 0x000000ffff107224 */ /* 0x000fd800078e0009 */
[----:B------:R-:W-:Y:S05]  /*0610*/  @!P0 BRA `(.L_x_4) ;  /* 0x0000001000cc8947 */ /* 0x000fea0003800000 */
[----:B012---:R-:W-:-:S05]  /*0620*/  IMAD.WIDE R6, R13, 0x4, R2 ;  /* 0x000000040d067825 */ /* 0x007fca00078e0202 */
[----:B------:R-:W2:Y:S04]  /*0630*/  LDG.E R18, desc[UR4][R6.64] ;  /* 0x0000000406127981 */ /* 0x000ea8000c1e1900 */
[----:B------:R-:W3:Y:S04]  /*0640*/  LDG.E R17, desc[UR4][R6.64+0x4] ;  /* 0x0000040406117981 */ /* 0x000ee8000c1e1900 */
[----:B------:R-:W4:Y:S04]  /*0650*/  LDG.E R16, desc[UR4][R6.64+0x8] ;  /* 0x0000080406107981 */ /* 0x000f28000c1e1900 */
[----:B------:R-:W5:Y:S01]  /*0660*/  LDG.E R15, desc[UR4][R6.64+0xc] ;  /* 0x00000c04060f7981 */ /* 0x000f62000c1e1900 */
[--C-:B------:R-:W-:Y:S01]  /*0670*/  IADD3 R14, PT, PT, -R14, 0x1, R13.reuse ;  /* 0x000000010e0e7810 */ /* 0x100fe20007ffe10d */
[----:B------:R-:W-:Y:S01]  /*0680*/  IMAD.IADD R12, R12, 0x1, -R13 ;  /* 0x000000010c0c7824 */ /* 0x000fe200078e0a0d */
[----:B------:R-:W-:-:S02]  /*0690*/  IADD3 R11, PT, PT, R13, 0x4, -R11 ;  /* 0x000000040d0b7810 */ /* 0x000fc40007ffe80b */
[----:B------:R-:W-:Y:S01]  /*06a0*/  I2FP.F32.S32 R22, R14 ;  /* 0x0000000e00167245 */ /* 0x000fe20000201400 */
[----:B------:R-:W-:Y:S01]  /*06b0*/  VIADD R19, R14, 0xffffffff ;  /* 0xffffffff0e137836 */ /* 0x000fe20000000000 */
[----:B------:R-:W-:Y:S01]  /*06c0*/  I2FP.F32.S32 R25, R12 ;  /* 0x0000000c00197245 */ /* 0x000fe20000201400 */
[C---:B------:R-:W-:Y:S02]  /*06d0*/  VIADD R20, R12.reuse, 0x1 ;  /* 0x000000010c147836 */ /* 0x040fe40000000000 */
[----:B------:R-:W-:Y:S01]  /*06e0*/  VIADD R24, R12, 0xffffffff ;  /* 0xffffffff0c187836 */ /* 0x000fe20000000000 */
[----:B------:R-:W-:Y:S01]  /*06f0*/  I2FP.F32.S32 R19, R19 ;  /* 0x0000001300137245 */ /* 0x000fe20000201400 */
[----:B------:R-:W-:Y:S01]  /*0700*/  VIADD R21, R14, 0x2 ;  /* 0x000000020e157836 */ /* 0x000fe20000000000 */
[----:B------:R-:W-:Y:S01]  /*0710*/  I2FP.F32.S32 R20, R20 ;  /* 0x0000001400147245 */ /* 0x000fe20000201400 */
[----:B------:R-:W-:Y:S01]  /*0720*/  VIADD R23, R12, 0xfffffffe ;  /* 0xfffffffe0c177836 */ /* 0x000fe20000000000 */
[----:B------:R-:W-:-:S02]  /*0730*/  I2FP.F32.S32 R27, R24 ;  /* 0x00000018001b7245 */ /* 0x000fc40000201400 */
[----:B------:R-:W-:Y:S01]  /*0740*/  FMNMX R19, R19, R20, PT ;  /* 0x0000001413137209 */ /* 0x000fe20003800000 */
[----:B------:R-:W-:Y:S01]  /*0750*/  VIADD R20, R14, 0x1 ;  /* 0x000000010e147836 */ /* 0x000fe20000000000 */
[----:B------:R-:W-:Y:S02]  /*0760*/  I2FP.F32.S32 R21, R21 ;  /* 0x0000001500157245 */ /* 0x000fe40000201400 */
[----:B------:R-:W-:Y:S01]  /*0770*/  I2FP.F32.S32 R24, R23 ;  /* 0x0000001700187245 */ /* 0x000fe20000201400 */
[----:B------:R-:W-:Y:S01]  /*0780*/  FMUL R19, R19, R19 ;  /* 0x0000001313137220 */ /* 0x000fe20000400000 */
[----:B------:R-:W-:Y:S02]  /*0790*/  I2FP.F32.S32 R20, R20 ;  /* 0x0000001400147245 */ /* 0x000fe40000201400 */
[----:B------:R-:W-:Y:S02]  /*07a0*/  FMNMX R22, R22, R25, PT ;  /* 0x0000001916167209 */ /* 0x000fe40003800000 */
[----:B------:R-:W-:-:S02]  /*07b0*/  FMNMX R20, R20, R27, PT ;  /* 0x0000001b14147209 */ /* 0x000fc40003800000 */
[----:B------:R-:W-:Y:S01]  /*07c0*/  FMNMX R21, R21, R24, PT ;  /* 0x0000001815157209 */ /* 0x000fe20003800000 */
[----:B------:R-:W-:Y:S01]  /*07d0*/  FMUL R22, R22, R22 ;  /* 0x0000001616167220 */ /* 0x000fe20000400000 */
[----:B------:R-:W-:-:S04]  /*07e0*/  FSETP.NEU.AND P2, PT, R19, RZ, PT ;  /* 0x000000ff1300720b */ /* 0x000fc80003f4d000 */
[----:B------:R-:W-:Y:S02]  /*07f0*/  FSETP.NEU.AND P1, PT, R22, RZ, PT ;  /* 0x000000ff1600720b */ /* 0x000fe40003f2d000 */
[----:B--2---:R-:W-:Y:S02]  /*0800*/  FSETP.NEU.AND P6, PT, R18, RZ, PT ;  /* 0x000000ff1200720b */ /* 0x004fe40003fcd000 */
[----:B------:R-:W-:Y:S01]  /*0810*/  LOP3.LUT R18, R19, 0x80000000, R18, 0xb8, !PT ;  /* 0x8000000013127812 */ /* 0x000fe200078eb812 */
[----:B------:R-:W-:Y:S01]  /*0820*/  FMUL R19, R20, R20 ;  /* 0x0000001414137220 */ /* 0x000fe20000400000 */
[----:B------:R-:W-:Y:S01]  /*0830*/  FMUL R20, R21, R21 ;  /* 0x0000001515147220 */ /* 0x000fe20000400000 */
[----:B---3--:R-:W-:Y:S02]  /*0840*/  FSETP.NEU.AND P5, PT, R17, RZ, PT ;  /* 0x000000ff1100720b */ /* 0x008fe40003fad000 */
[----:B------:R-:W-:Y:S02]  /*0850*/  LOP3.LUT R17, R22, 0x80000000, R17, 0xb8, !PT ;  /* 0x8000000016117812 */ /* 0x000fe400078eb811 */
[----:B----4-:R-:W-:-:S02]  /*0860*/  FSETP.NEU.AND P4, PT, R16, RZ, PT ;  /* 0x000000ff1000720b */ /* 0x010fc40003f8d000 */
[----:B------:R-:W-:Y:S02]  /*0870*/  LOP3.LUT R16, R19, 0x80000000, R16, 0xb8, !PT ;  /* 0x8000000013107812 */ /* 0x000fe400078eb810 */
[----:B-----5:R-:W-:Y:S02]  /*0880*/  FSETP.NEU.AND P3, PT, R15, RZ, PT ;  /* 0x000000ff0f00720b */ /* 0x020fe40003f6d000 */
[----:B------:R-:W-:Y:S02]  /*0890*/  LOP3.LUT R15, R20, 0x80000000, R15, 0xb8, !PT ;  /* 0x80000000140f7812 */ /* 0x000fe400078eb80f */
[----:B------:R-:W-:Y:S02]  /*08a0*/  FSEL R18, R18, RZ, P6 ;  /* 0x000000ff12127208 */ /* 0x000fe40003000000 */
[----:B------:R-:W-:Y:S02]  /*08b0*/  FSETP.NEU.AND P6, PT, R20, RZ, PT ;  /* 0x000000ff1400720b */ /* 0x000fe40003fcd000 */
[----:B------:R-:W-:-:S02]  /*08c0*/  FSETP.NEU.AND P0, PT, R19, RZ, PT ;  /* 0x000000ff1300720b */ /* 0x000fc40003f0d000 */
[----:B------:R-:W-:Y:S02]  /*08d0*/  FSEL R17, R17, RZ, P5 ;  /* 0x000000ff11117208 */ /* 0x000fe40002800000 */
[----:B------:R-:W-:Y:S02]  /*08e0*/  FSEL R16, R16, RZ, P4 ;  /* 0x000000ff10107208 */ /* 0x000fe40002000000 */
[----:B------:R-:W-:Y:S02]  /*08f0*/  FSEL R20, R15, RZ, P3 ;  /* 0x000000ff0f147208 */ /* 0x000fe40001800000 */
[----:B------:R-:W-:Y:S02]  /*0900*/  FSEL R15, R18, RZ, P2 ;  /* 0x000000ff120f7208 */ /* 0x000fe40001000000 */
[----:B------:R-:W-:Y:S02]  /*0910*/  FSEL R17, R17, RZ, P1 ;  /* 0x000000ff11117208 */ /* 0x000fe40000800000 */
[----:B------:R-:W-:Y:S01]  /*0920*/  FSEL R19, R16, RZ, P0 ;  /* 0x000000ff10137208 */ /* 0x000fe20000000000 */
[----:B------:R3:W-:Y:S01]  /*0930*/  STG.E desc[UR4][R6.64], R15 ;  /* 0x0000000f06007986 */ /* 0x0007e2000c101904 */
[----:B------:R-:W-:Y:S01]  /*0940*/  FSEL R21, R20, RZ, P6 ;  /* 0x000000ff14157208 */ /* 0x000fe20003000000 */
[----:B------:R-:W-:Y:S01]  /*0950*/  IMAD.MOV.U32 R16, RZ, RZ, R9 ;  /* 0x000000ffff107224 */ /* 0x000fe200078e0009 */
[----:B------:R-:W-:Y:S01]  /*0960*/  ISETP.NE.AND P0, PT, R11, RZ, PT ;  /* 0x000000ff0b00720c */ /* 0x000fe20003f05270 */
[----:B------:R3:W-:Y:S04]  /*0970*/  STG.E desc[UR4][R6.64+0x4], R17 ;  /* 0x0000041106007986 */ /* 0x0007e8000c101904 */
[----:B------:R3:W-:Y:S04]  /*0980*/  STG.E desc[UR4][R6.64+0x8], R19 ;  /* 0x0000081306007986 */ /* 0x0007e8000c101904 */
[----:B------:R3:W-:Y:S04]  /*0990*/  STG.E desc[UR4][R6.64+0xc], R21 ;  /* 0x00000c1506007986 */ /* 0x0007e8000c101904 */
[----:B------:R-:W-:Y:S05]  /*09a0*/  @!P0 BRA `(.L_x_4) ;  /* 0x0000000c00e88947 */ /* 0x000fea0003800000 */
[----:B------:R-:W-:Y:S01]  /*09b0*/  BSSY.RECONVERGENT B1, `(.L_x_8) ;  /* 0x000003e000017945 */ /* 0x000fe20003800200 */
[----:B------:R-:W-:Y:S02]  /*09c0*/  VIADD R14, R14, 0x4 ;  /* 0x000000040e0e7836 */ /* 0x000fe40000000000 */
[----:B------:R-:W-:Y:S02]  /*09d0*/  VIADD R12, R12, 0xfffffffc ;  /* 0xfffffffc0c0c7836 */ /* 0x000fe40000000000 */
[----:B------:R-:W-:-:S07]  /*09e0*/  VIADD R13, R13, 0x5 ;  /* 0x000000050d0d7836 */ /* 0x000fce0000000000 */
.L_x_9:
[----:B0--3--:R-:W-:-:S04]  /*09f0*/  VIADD R7, R13, 0xffffffff ;  /* 0xffffffff0d077836 */ /* 0x009fc80000000000 */
[----:B------:R-:W-:-:S05]  /*0a00*/  IMAD.WIDE R6, R7, 0x4, R2 ;  /* 0x0000000407067825 */ /* 0x000fca00078e0202 */
[----:B------:R-:W2:Y:S04]  /*0a10*/  LDG.E R18, desc[UR4][R6.64] ;  /* 0x0000000406127981 */ /* 0x000ea8000c1e1900 */
[----:B------:R-:W3:Y:S04]  /*0a20*/  LDG.E R17, desc[UR4][R6.64+0x4] ;  /* 0x0000040406117981 */ /* 0x000ee8000c1e1900 */
[----:B------:R-:W4:Y:S04]  /*0a30*/  LDG.E R16, desc[UR4][R6.64+0x8] ;  /* 0x0000080406107981 */ /* 0x000f28000c1e1900 */
[----:B------:R-:W5:Y:S01]  /*0a40*/  LDG.E R15, desc[UR4][R6.64+0xc] ;  /* 0x00000c04060f7981 */ /* 0x000f62000c1e1900 */
[----:B------:R-:W-:Y:S01]  /*0a50*/  VIADD R19, R14, 0xffffffff ;  /* 0xffffffff0e137836 */ /* 0x000fe20000000000 */
[----:B------:R-:W-:Y:S01]  /*0a60*/  I2FP.F32.S32 R22, R14 ;  /* 0x0000000e00167245 */ /* 0x000fe20000201400 */
[C---:B------:R-:W-:Y:S01]  /*0a70*/  VIADD R21, R12.reuse, 0x1 ;  /* 0x000000010c157836 */ /* 0x040fe20000000000 */
[----:B------:R-:W-:Y:S01]  /*0a80*/  I2FP.F32.S32 R23, R12 ;  /* 0x0000000c00177245 */ /* 0x000fe20000201400 */
[----:B------:R-:W-:Y:S01]  /*0a90*/  VIADD R24, R12, 0xffffffff ;  /* 0xffffffff0c187836 */ /* 0x000fe20000000000 */
[----:B------:R-:W-:Y:S01]  /*0aa0*/  I2FP.F32.S32 R20, R19 ;  /* 0x0000001300147245 */ /* 0x000fe20000201400 */
[----:B------:R-:W-:Y:S01]  /*0ab0*/  VIADD R11, R11, 0x4 ;  /* 0x000000040b0b7836 */ /* 0x000fe20000000000 */
[----:B------:R-:W-:Y:S01]  /*0ac0*/  I2FP.F32.S32 R21, R21 ;  /* 0x0000001500157245 */ /* 0x000fe20000201400 */
[----:B------:R-:W-:Y:S01]  /*0ad0*/  VIADD R13, R13, 0x4 ;  /* 0x000000040d0d7836 */ /* 0x000fe20000000000 */
[----:B------:R-:W-:Y:S01]  /*0ae0*/  FMNMX R19, R22, R23, PT ;  /* 0x0000001716137209 */ /* 0x000fe20003800000 */
[----:B------:R-:W-:Y:S01]  /*0af0*/  VIADD R23, R14, 0x1 ;  /* 0x000000010e177836 */ /* 0x000fe20000000000 */
[----:B------:R-:W-:Y:S01]  /*0b00*/  FMNMX R20, R20, R21, PT ;  /* 0x0000001514147209 */ /* 0x000fe20003800000 */
[----:B------:R-:W-:Y:S01]  /*0b10*/  VIADD R21, R14, 0x2 ;  /* 0x000000020e157836 */ /* 0x000fe20000000000 */
[----:B------:R-:W-:Y:S01]  /*0b20*/  I2FP.F32.S32 R24, R24 ;  /* 0x0000001800187245 */ /* 0x000fe20000201400 */
[----:B------:R-:W-:Y:S01]  /*0b30*/  VIADD R22, R12, 0xfffffffe ;  /* 0xfffffffe0c167836 */ /* 0x000fe20000000000 */
[----:B------:R-:W-:Y:S01]  /*0b40*/  I2FP.F32.S32 R23, R23 ;  /* 0x0000001700177245 */ /* 0x000fe20000201400 */
[----:B------:R-:W-:Y:S01]  /*0b50*/  VIADD R14, R14, 0x4 ;  /* 0x000000040e0e7836 */ /* 0x000fe20000000000 */
[----:B------:R-:W-:Y:S01]  /*0b60*/  I2FP.F32.S32 R25, R21 ;  /* 0x0000001500197245 */ /* 0x000fe20000201400 */
[----:B------:R-:W-:Y:S01]  /*0b70*/  FMUL R21, R20, R20 ;  /* 0x0000001414157220 */ /* 0x000fe20000400000 */
[----:B------:R-:W-:Y:S01]  /*0b80*/  I2FP.F32.S32 R22, R22 ;  /* 0x0000001600167245 */ /* 0x000fe20000201400 */
[----:B------:R-:W-:Y:S01]  /*0b90*/  FMUL R20, R19, R19 ;  /* 0x0000001313147220 */ /* 0x000fe20000400000 */
[----:B------:R-:W-:Y:S01]  /*0ba0*/  FMNMX R23, R23, R24, PT ;  /* 0x0000001817177209 */ /* 0x000fe20003800000 */
[----:B------:R-:W-:Y:S01]  /*0bb0*/  VIADD R12, R12, 0xfffffffc ;  /* 0xfffffffc0c0c7836 */ /* 0x000fe20000000000 */
[----:B------:R-:W-:-:S02]  /*0bc0*/  FMNMX R22, R25, R22, PT ;  /* 0x0000001619167209 */ /* 0x000fc40003800000 */
[----:B------:R-:W-:Y:S01]  /*0bd0*/  FSETP.NEU.AND P1, PT, R20, RZ, PT ;  /* 0x000000ff1400720b */ /* 0x000fe20003f2d000 */
[----:B------:R-:W-:Y:S01]  /*0be0*/  FMUL R23, R23, R23 ;  /* 0x0000001717177220 */ /* 0x000fe20000400000 */
[----:B------:R-:W-:Y:S01]  /*0bf0*/  FSETP.NEU.AND P2, PT, R21, RZ, PT ;  /* 0x000000ff1500720b */ /* 0x000fe20003f4d000 */
[----:B------:R-:W-:-:S03]  /*0c00*/  FMUL R22, R22, R22 ;  /* 0x0000001616167220 */ /* 0x000fc60000400000 */
[----:B------:R-:W-:Y:S02]  /*0c10*/  FSETP.NEU.AND P0, PT, R23, RZ, PT ;  /* 0x000000ff1700720b */ /* 0x000fe40003f0d000 */
[----:B--2---:R-:W-:Y:S02]  /*0c20*/  FSETP.NEU.AND P6, PT, R18, RZ, PT ;  /* 0x000000ff1200720b */ /* 0x004fe40003fcd000 */
[----:B------:R-:W-:Y:S02]  /*0c30*/  LOP3.LUT R18, R21, 0x80000000, R18, 0xb8, !PT ;  /* 0x8000000015127812 */ /* 0x000fe400078eb812 */
        /* <DEDUP_REMOVED lines=8> */
[----:B------:R-:W-:-:S02]  /*0cc0*/  FSEL R17, R17, RZ, P5 ;  /* 0x000000ff11117208 */ /* 0x000fc40002800000 */
[----:B------:R-:W-:Y:S02]  /*0cd0*/  FSEL R16, R16, RZ, P4 ;  /* 0x000000ff10107208 */ /* 0x000fe40002000000 */
[----:B------:R-:W-:Y:S02]  /*0ce0*/  FSEL R20, R15, RZ, P3 ;  /* 0x000000ff0f147208 */ /* 0x000fe40001800000 */
[----:B------:R-:W-:Y:S02]  /*0cf0*/  FSEL R15, R18, RZ, P2 ;  /* 0x000000ff120f7208 */ /* 0x000fe40001000000 */
[----:B------:R-:W-:Y:S02]  /*0d00*/  FSEL R17, R17, RZ, P1 ;  /* 0x000000ff11117208 */ /* 0x000fe40000800000 */
[----:B------:R-:W-:Y:S01]  /*0d10*/  FSEL R19, R16, RZ, P0 ;  /* 0x000000ff10137208 */ /* 0x000fe20000000000 */
[----:B------:R0:W-:Y:S01]  /*0d20*/  STG.E desc[UR4][R6.64], R15 ;  /* 0x0000000f06007986 */ /* 0x0001e2000c101904 */
[----:B------:R-:W-:-:S02]  /*0d30*/  FSEL R21, R20, RZ, P6 ;  /* 0x000000ff14157208 */ /* 0x000fc40003000000 */
[----:B------:R-:W-:Y:S01]  /*0d40*/  ISETP.NE.AND P0, PT, R11, RZ, PT ;  /* 0x000000ff0b00720c */ /* 0x000fe20003f05270 */
[----:B------:R0:W-:Y:S04]  /*0d50*/  STG.E desc[UR4][R6.64+0x4], R17 ;  /* 0x0000041106007986 */ /* 0x0001e8000c101904 */
[----:B------:R0:W-:Y:S04]  /*0d60*/  STG.E desc[UR4][R6.64+0x8], R19 ;  /* 0x0000081306007986 */ /* 0x0001e8000c101904 */
[----:B------:R0:W-:Y:S04]  /*0d70*/  STG.E desc[UR4][R6.64+0xc], R21 ;  /* 0x00000c1506007986 */ /* 0x0001e8000c101904 */
[----:B------:R-:W-:Y:S05]  /*0d80*/  @P0 BRA `(.L_x_9) ;  /* 0xfffffffc00180947 */ /* 0x000fea000383ffff */
[----:B------:R-:W-:Y:S05]  /*0d90*/  BSYNC.RECONVERGENT B1 ;  /* 0x0000000000017941 */ /* 0x000fea0003800200 */
.L_x_8:
[----:B------:R-:W-:Y:S01]  /*0da0*/  IMAD.MOV.U32 R16, RZ, RZ, R9 ;  /* 0x000000ffff107224 */ /* 0x000fe200078e0009 */
[----:B------:R-:W-:Y:S06]  /*0db0*/  BRA `(.L_x_4) ;  /* 0x0000000800e47947 */ /* 0x000fec0003800000 */
.L_x_5:
[----:B------:R-:W-:Y:S01]  /*0dc0*/  ISETP.NE.AND P0, PT, R9, RZ, PT ;  /* 0x000000ff0900720c */ /* 0x000fe20003f05270 */
[----:B------:R-:W-:-:S12]  /*0dd0*/  IMAD.MOV.U32 R16, RZ, RZ, RZ ;  /* 0x000000ffff107224 */ /* 0x000fd800078e00ff */
[----:B------:R-:W-:Y:S05]  /*0de0*/  @!P0 BRA `(.L_x_4) ;  /* 0x0000000800d88947 */ /* 0x000fea0003800000 */
[----:B------:R-:W-:Y:S01]  /*0df0*/  ISETP.GE.U32.AND P1, PT, R12, 0x7, PT ;  /* 0x000000070c00780c */ /* 0x000fe20003f26070 */
[----:B------:R-:W-:Y:S01]  /*0e00*/  IMAD.MOV.U32 R11, RZ, RZ, RZ ;  /* 0x000000ffff0b7224 */ /* 0x000fe200078e00ff */
[----:B------:R-:W-:-:S11]  /*0e10*/  LOP3.LUT P0, RZ, R9, 0x7, RZ, 0xc0, !PT ;  /* 0x0000000709ff7812 */ /* 0x000fd6000780c0ff */
[----:B------:R-:W-:Y:S05]  /*0e20*/  @!P1 BRA `(.L_x_10) ;  /* 0x0000000400589947 */ /* 0x000fea0003800000 */
[----:B------:R-:W-:Y:S01]  /*0e30*/  LOP3.LUT R11, R9, 0x7ffffff8, RZ, 0xc0, !PT ;  /* 0x7ffffff8090b7812 */ /* 0x000fe200078ec0ff */
[----:B------:R-:W-:-:S07]  /*0e40*/  IMAD.MOV.U32 R12, RZ, RZ, RZ ;  /* 0x000000ffff0c7224 */ /* 0x000fce00078e00ff */
.L_x_11:
[----:B------:R-:W-:-:S05]  /*0e50*/  IMAD.WIDE.U32 R6, R12, 0x4, R2 ;  /* 0x000000040c067825 */ /* 0x000fca00078e0002 */
[----:B------:R-:W2:Y:S04]  /*0e60*/  LDG.E R22, desc[UR4][R6.64] ;  /* 0x0000000406167981 */ /* 0x000ea8000c1e1900 */
[----:B------:R-:W3:Y:S04]  /*0e70*/  LDG.E R20, desc[UR4][R6.64+0x4] ;  /* 0x0000040406147981 */ /* 0x000ee8000c1e1900 */
[----:B------:R-:W4:Y:S04]  /*0e80*/  LDG.E R19, desc[UR4][R6.64+0x8] ;  /* 0x0000080406137981 */ /* 0x000f28000c1e1900 */
[----:B------:R-:W5:Y:S04]  /*0e90*/  LDG.E R18, desc[UR4][R6.64+0xc] ;  /* 0x00000c0406127981 */ /* 0x000f68000c1e1900 */
[----:B------:R-:W5:Y:S04]  /*0ea0*/  LDG.E R14, desc[UR4][R6.64+0x14] ;  /* 0x00001404060e7981 */ /* 0x000f68000c1e1900 */
[----:B------:R-:W5:Y:S04]  /*0eb0*/  LDG.E R17, desc[UR4][R6.64+0x10] ;  /* 0x0000100406117981 */ /* 0x000f68000c1e1900 */
[----:B------:R-:W5:Y:S04]  /*0ec0*/  LDG.E R15, desc[UR4][R6.64+0x18] ;  /* 0x00001804060f7981 */ /* 0x000f68000c1e1900 */
[----:B------:R-:W5:Y:S01]  /*0ed0*/  LDG.E R13, desc[UR4][R6.64+0x1c] ;  /* 0x00001c04060d7981 */ /* 0x000f62000c1e1900 */
[----:B------:R-:W-:-:S05]  /*0ee0*/  IMAD.IADD R16, R12, 0x1, -R9 ;  /* 0x000000010c107824 */ /* 0x000fca00078e0a09 */
[----:B------:R-:W-:Y:S01]  /*0ef0*/  I2FP.F32.S32 R21, R16 ;  /* 0x0000001000157245 */ /* 0x000fe20000201400 */
[----:B------:R-:W-:-:S04]  /*0f00*/  VIADD R23, R16, 0x1 ;  /* 0x0000000110177836 */ /* 0x000fc80000000000 */
[----:B------:R-:W-:Y:S01]  /*0f10*/  FMUL R21, R21, R21 ;  /* 0x0000001515157220 */ /* 0x000fe20000400000 */
[----:B------:R-:W-:Y:S01]  /*0f20*/  VIADD R24, R16, 0x2 ;  /* 0x0000000210187836 */ /* 0x000fe20000000000 */
[----:B------:R-:W-:-:S03]  /*0f30*/  I2FP.F32.S32 R23, R23 ;  /* 0x0000001700177245 */ /* 0x000fc60000201400 */
[----:B------:R-:W-:Y:S02]  /*0f40*/  FSETP.NEU.AND P3, PT, R21, RZ, PT ;  /* 0x000000ff1500720b */ /* 0x000fe40003f6d000 */
[----:B------:R-:W-:Y:S01]  /*0f50*/  I2FP.F32.S32 R24, R24 ;  /* 0x0000001800187245 */ /* 0x000fe20000201400 */
[----:B------:R-:W-:Y:S01]  /*0f60*/  FMUL R23, R23, R23 ;  /* 0x0000001717177220 */ /* 0x000fe20000400000 */
[----:B------:R-:W-:-:S03]  /*0f70*/  VIADD R25, R16, 0x4 ;  /* 0x0000000410197836 */ /* 0x000fc60000000000 */
[----:B------:R-:W-:Y:S01]  /*0f80*/  FMUL R24, R24, R24 ;  /* 0x0000001818187220 */ /* 0x000fe20000400000 */
[----:B------:R-:W-:Y:S02]  /*0f90*/  FSETP.NEU.AND P5, PT, R23, RZ, PT ;  /* 0x000000ff1700720b */ /* 0x000fe40003fad000 */
[----:B------:R-:W-:Y:S02]  /*0fa0*/  I2FP.F32.S32 R25, R25 ;  /* 0x0000001900197245 */ /* 0x000fe40000201400 */
[----:B------:R-:W-:Y:S01]  /*0fb0*/  FSETP.NEU.AND P1, PT, R24, RZ, PT ;  /* 0x000000ff1800720b */ /* 0x000fe20003f2d000 */
[----:B------:R-:W-:Y:S01]  /*0fc0*/  VIADD R12, R12, 0x8 ;  /* 0x000000080c0c7836 */ /* 0x000fe20000000000 */
[----:B--2---:R-:W-:Y:S02]  /*0fd0*/  FSETP.NEU.AND P2, PT, R22, RZ, PT ;  /* 0x000000ff1600720b */ /* 0x004fe40003f4d000 */
[----:B------:R-:W-:Y:S01]  /*0fe0*/  LOP3.LUT R21, R21, 0x80000000, R22, 0xb8, !PT ;  /* 0x8000000015157812 */ /* 0x000fe200078eb816 */
[----:B------:R-:W-:Y:S01]  /*0ff0*/  VIADD R22, R16, 0x3 ;  /* 0x0000000310167836 */ /* 0x000fe20000000000 */
[----:B---3--:R-:W-:-:S04]  /*1000*/  FSETP.NEU.AND P4, PT, R20, RZ, PT ;  /* 0x000000ff1400720b */ /* 0x008fc80003f8d000 */
[----:B------:R-:W-:Y:S02]  /*1010*/  I2FP.F32.S32 R22, R22 ;  /* 0x0000001600167245 */ /* 0x000fe40000201400 */
[----:B------:R-:W-:-:S03]  /*1020*/  LOP3.LUT R20, R23, 0x80000000, R20, 0xb8, !PT ;  /* 0x8000000017147812 */ /* 0x000fc600078eb814 */
[----:B------:R-:W-:Y:S01]  /*1030*/  FMUL R23, R22, R22 ;  /* 0x0000001616177220 */ /* 0x000fe20000400000 */
[----:B------:R-:W-:Y:S02]  /*1040*/  FSEL R22, R21, RZ, P2 ;  /* 0x000000ff15167208 */ /* 0x000fe40001000000 */
[----:B----4-:R-:W-:Y:S02]  /*1050*/  FSETP.NEU.AND P6, PT, R19, RZ, PT ;  /* 0x000000ff1300720b */ /* 0x010fe40003fcd000 */
[----:B------:R-:W-:Y:S02]  /*1060*/  LOP3.LUT R21, R24, 0x80000000, R19, 0xb8, !PT ;  /* 0x8000000018157812 */ /* 0x000fe400078eb813 */
[----:B-----5:R-:W-:Y:S02]  /*1070*/  FSETP.NEU.AND P2, PT, R18, RZ, PT ;  /* 0x000000ff1200720b */ /* 0x020fe40003f4d000 */
[----:B------:R-:W-:Y:S02]  /*1080*/  FSEL R19, R22, RZ, P3 ;  /* 0x000000ff16137208 */ /* 0x000fe40001800000 */
[----:B------:R-:W-:-:S02]  /*1090*/  FSETP.NEU.AND P3, PT, R23, RZ, PT ;  /* 0x000000ff1700720b */ /* 0x000fc40003f6d000 */
[----:B------:R-:W-:Y:S01]  /*10a0*/  LOP3.LUT R18, R23, 0x80000000, R18, 0xb8, !PT ;  /* 0x8000000017127812 */ /* 0x000fe200078eb812 */
[----:B------:R-:W-:Y:S01]  /*10b0*/  VIADD R23, R16, 0x5 ;  /* 0x0000000510177836 */ /* 0x000fe20000000000 */
[----:B------:R-:W-:Y:S01]  /*10c0*/  FSEL R20, R20, RZ, P4 ;  /* 0x000000ff14147208 */ /* 0x000fe20002000000 */
[----:B------:R-:W-:Y:S01]  /*10d0*/  FMUL R22, R25, R25 ;  /* 0x0000001919167220 */ /* 0x000fe20000400000 */
[----:B------:R-:W-:Y:S02]  /*10e0*/  VIADD R25, R16, 0x6 ;  /* 0x0000000610197836 */ /* 0x000fe40000000000 */
[----:B------:R-:W-:Y:S02]  /*10f0*/  I2FP.F32.S32 R24, R23 ;  /* 0x0000001700187245 */ /* 0x000fe40000201400 */
[----:B------:R-:W-:Y:S01]  /*1100*/  FSEL R23, R20, RZ, P5 ;  /* 0x000000ff14177208 */ /* 0x000fe20002800000 */
[----:B------:R-:W-:Y:S01]  /*1110*/  VIADD R20, R16, 0x7 ;  /* 0x0000000710147836 */ /* 0x000fe20000000000 */
[----:B------:R-:W-:Y:S01]  /*1120*/  I2FP.F32.S32 R16, R25 ;  /* 0x0000001900107245 */ /* 0x000fe20000201400 */
[----:B------:R-:W-:Y:S01]  /*1130*/  FMUL R25, R24, R24 ;  /* 0x0000001818197220 */ /* 0x000fe20000400000 */
[----:B------:R-:W-:-:S02]  /*1140*/  FSEL R21, R21, RZ, P6 ;  /* 0x000000ff15157208 */ /* 0x000fc40003000000 */
[----:B------:R-:W-:Y:S01]  /*1150*/  I2FP.F32.S32 R20, R20 ;  /* 0x0000001400147245 */ /* 0x000fe20000201400 */
[----:B------:R-:W-:Y:S01]  /*1160*/  FMUL R16, R16, R16 ;  /* 0x0000001010107220 */ /* 0x000fe20000400000 */
[----:B------:R-:W-:Y:S02]  /*1170*/  FSETP.NEU.AND P6, PT, R14, RZ, PT ;  /* 0x000000ff0e00720b */ /* 0x000fe40003fcd000 */
[----:B------:R-:W-:Y:S01]  /*1180*/  LOP3.LUT R14, R25, 0x80000000, R14, 0xb8, !PT ;  /* 0x80000000190e7812 */ /* 0x000fe200078eb80e */
[----:B------:R-:W-:Y:S01]  /*1190*/  FMUL R20, R20, R20 ;  /* 0x0000001414147220 */ /* 0x000fe20000400000 */
[----:B------:R-:W-:Y:S02]  /*11a0*/  FSETP.NEU.AND P4, PT, R17, RZ, PT ;  /* 0x000000ff1100720b */ /* 0x000fe40003f8d000 */
[----:B------:R-:W-:Y:S02]  /*11b0*/  LOP3.LUT R17, R22, 0x80000000, R17, 0xb8, !PT ;  /* 0x8000000016117812 */ /* 0x000fe400078eb811 */
[----:B------:R-:W-:-:S02]  /*11c0*/  FSEL R18, R18, RZ, P2 ;  /* 0x000000ff12127208 */ /* 0x000fc40001000000 */
[----:B------:R-:W-:Y:S02]  /*11d0*/  FSETP.NEU.AND P2, PT, R15, RZ, PT ;  /* 0x000000ff0f00720b */ /* 0x000fe40003f4d000 */
[----:B------:R-:W-:Y:S02]  /*11e0*/  LOP3.LUT R15, R16, 0x80000000, R15, 0xb8, !PT ;  /* 0x80000000100f7812 */ /* 0x000fe400078eb80f */
[----:B------:R-:W-:Y:S02]  /*11f0*/  FSEL R14, R14, RZ, P6 ;  /* 0x000000ff0e0e7208 */ /* 0x000fe40003000000 */
[----:B------:R-:W-:Y:S02]  /*1200*/  FSETP.NEU.AND P6, PT, R13, RZ, PT ;  /* 0x000000ff0d00720b */ /* 0x000fe40003fcd000 */
[----:B------:R-:W-:Y:S02]  /*1210*/  FSEL R17, R17, RZ, P4 ;  /* 0x000000ff11117208 */ /* 0x000fe40002000000 */
[----:B------:R-:W-:-:S02]  /*1220*/  LOP3.LUT R13, R20, 0x80000000, R13, 0xb8, !PT ;  /* 0x80000000140d7812 */ /* 0x000fc400078eb80d */
[----:B------:R-:W-:Y:S02]  /*1230*/  FSETP.NEU.AND P4, PT, R16, RZ, PT ;  /* 0x000000ff1000720b */ /* 0x000fe40003f8d000 */
[----:B------:R-:W-:Y:S02]  /*1240*/  FSEL R16, R15, RZ, P2 ;  /* 0x000000ff0f107208 */ /* 0x000fe40001000000 */
[----:B------:R-:W-:Y:S02]  /*1250*/  FSEL R21, R21, RZ, P1 ;  /* 0x000000ff15157208 */ /* 0x000fe40000800000 */
[----:B------:R-:W-:Y:S02]  /*1260*/  FSETP.NEU.AND P2, PT, R20, RZ, PT ;  /* 0x000000ff1400720b */ /* 0x000fe40003f4d000 */
        /* <DEDUP_REMOVED lines=8> */
[----:B------:R0:W-:Y:S04]  /*12f0*/  STG.E desc[UR4][R6.64], R19 ;  /* 0x0000001306007986 */ /* 0x0001e8000c101904 */
[----:B------:R0:W-:Y:S04]  /*1300*/  STG.E desc[UR4][R6.64+0x4], R23 ;  /* 0x0000041706007986 */ /* 0x0001e8000c101904 */
[----:B------:R0:W-:Y:S04]  /*1310*/  STG.E desc[UR4][R6.64+0x8], R21 ;  /* 0x0000081506007986 */ /* 0x0001e8000c101904 */
[----:B------:R0:W-:Y:S04]  /*1320*/  STG.E desc[UR4][R6.64+0xc], R13 ;  /* 0x00000c0d06007986 */ /* 0x0001e8000c101904 */
[----:B------:R0:W-:Y:S04]  /*1330*/  STG.E desc[UR4][R6.64+0x10], R17 ;  /* 0x0000101106007986 */ /* 0x0001e8000c101904 */
[----:B------:R0:W-:Y:S04]  /*1340*/  STG.E desc[UR4][R6.64+0x14], R15 ;  /* 0x0000140f06007986 */ /* 0x0001e8000c101904 */
[----:B------:R0:W-:Y:S04]  /*1350*/  STG.E desc[UR4][R6.64+0x18], R25 ;  /* 0x0000181906007986 */ /* 0x0001e8000c101904 */
[----:B------:R0:W-:Y:S01]  /*1360*/  STG.E desc[UR4][R6.64+0x1c], R27 ;  /* 0x00001c1b06007986 */ /* 0x0001e2000c101904 */
[----:B------:R-:W-:-:S13]  /*1370*/  ISETP.NE.AND P1, PT, R12, R11, PT ;  /* 0x0000000b0c00720c */ /* 0x000fda0003f25270 */
[----:B0-----:R-:W-:Y:S05]  /*1380*/  @P1 BRA `(.L_x_11) ;  /* 0xfffffff800b01947 */ /* 0x001fea000383ffff */
.L_x_10:
[----:B------:R-:W-:Y:S01]  /*1390*/  IMAD.MOV.U32 R16, RZ, RZ, R9 ;  /* 0x000000ffff107224 */ /* 0x000fe200078e0009 */
[----:B------:R-:W-:Y:S06]  /*13a0*/  @!P0 BRA `(.L_x_4) ;  /* 0x0000000400688947 */ /* 0x000fec0003800000 */
[----:B------:R-:W-:-:S04]  /*13b0*/  LOP3.LUT R7, R8, 0x7, RZ, 0xc0, !PT ;  /* 0x0000000708077812 */ /* 0x000fc800078ec0ff */
[C---:B------:R-:W-:Y:S01]  /*13c0*/  LOP3.LUT P0, RZ, R7.reuse, 0x3, RZ, 0xc0, !PT ;  /* 0x0000000307ff7812 */ /* 0x040fe2000780c0ff */
[----:B------:R-:W-:-:S05]  /*13d0*/  VIADD R6, R7, 0xffffffff ;  /* 0xffffffff07067836 */ /* 0x000fca0000000000 */
[----:B------:R-:W-:-:S13]  /*13e0*/  ISETP.GE.U32.AND P1, PT, R6, 0x3, PT ;  /* 0x000000030600780c */ /* 0x000fda0003f26070 */
[----:B------:R-:W-:Y:S05]  /*13f0*/  @!P1 BRA `(.L_x_12) ;  /* 0x0000000000a89947 */ /* 0x000fea0003800000 */
[----:B------:R-:W-:-:S05]  /*1400*/  IMAD.WIDE.U32 R6, R11, 0x4, R2 ;  /* 0x000000040b067825 */ /* 0x000fca00078e0002 */
[----:B------:R-:W2:Y:S04]  /*1410*/  LDG.E R15, desc[UR4][R6.64] ;  /* 0x00000004060f7981 */ /* 0x000ea8000c1e1900 */
[----:B------:R-:W3:Y:S04]  /*1420*/  LDG.E R17, desc[UR4][R6.64+0x4] ;  /* 0x0000040406117981 */ /* 0x000ee8000c1e1900 */
[----:B------:R-:W4:Y:S04]  /*1430*/  LDG.E R12, desc[UR4][R6.64+0xc] ;  /* 0x00000c04060c7981 */ /* 0x000f28000c1e1900 */
[----:B------:R-:W5:Y:S01]  /*1440*/  LDG.E R19, desc[UR4][R6.64+0x8] ;  /* 0x0000080406137981 */ /* 0x000f62000c1e1900 */
[----:B------:R-:W-:-:S04]  /*1450*/  IMAD.IADD R13, R11, 0x1, -R9 ;  /* 0x000000010b0d7824 */ /* 0x000fc800078e0a09 */
[C---:B------:R-:W-:Y:S01]  /*1460*/  VIADD R16, R13.reuse, 0x1 ;  /* 0x000000010d107836 */ /* 0x040fe20000000000 */
[----:B------:R-:W-:Y:S01]  /*1470*/  I2FP.F32.S32 R14, R13 ;  /* 0x0000000d000e7245 */ /* 0x000fe20000201400 */
[C---:B------:R-:W-:Y:S02]  /*1480*/  VIADD R18, R13.reuse, 0x2 ;  /* 0x000000020d127836 */ /* 0x040fe40000000000 */
[----:B------:R-:W-:Y:S01]  /*1490*/  VIADD R13, R13, 0x3 ;  /* 0x000000030d0d7836 */ /* 0x000fe20000000000 */
[----:B------:R-:W-:Y:S01]  /*14a0*/  I2FP.F32.S32 R16, R16 ;  /* 0x0000001000107245 */ /* 0x000fe20000201400 */
[----:B------:R-:W-:Y:S01]  /*14b0*/  FMUL R14, R14, R14 ;  /* 0x0000000e0e0e7220 */ /* 0x000fe20000400000 */
[----:B------:R-:W-:Y:S02]  /*14c0*/  I2FP.F32.S32 R18, R18 ;  /* 0x0000001200127245 */ /* 0x000fe40000201400 */
[----:B------:R-:W-:Y:S01]  /*14d0*/  I2FP.F32.S32 R13, R13 ;  /* 0x0000000d000d7245 */ /* 0x000fe20000201400 */
[----:B------:R-:W-:Y:S01]  /*14e0*/  FMUL R16, R16, R16 ;  /* 0x0000001010107220 */ /* 0x000fe20000400000 */
[----:B------:R-:W-:Y:S01]  /*14f0*/  FSETP.NEU.AND P1, PT, R14, RZ, PT ;  /* 0x000000ff0e00720b */ /* 0x000fe20003f2d000 */
[----:B------:R-:W-:-:S02]  /*1500*/  FMUL R18, R18, R18 ;  /* 0x0000001212127220 */ /* 0x000fc40000400000 */
[----:B------:R-:W-:Y:S01]  /*1510*/  FMUL R13, R13, R13 ;  /* 0x0000000d0d0d7220 */ /* 0x000fe20000400000 */
[----:B------:R-:W-:Y:S02]  /*1520*/  FSETP.NEU.AND P3, PT, R16, RZ, PT ;  /* 0x000000ff1000720b */ /* 0x000fe40003f6d000 */
[----:B------:R-:W-:Y:S01]  /*1530*/  FSETP.NEU.AND P5, PT, R18, RZ, PT ;  /* 0x000000ff1200720b */ /* 0x000fe20003fad000 */
[----:B------:R-:W-:Y:S01]  /*1540*/  VIADD R11, R11, 0x4 ;  /* 0x000000040b0b7836 */ /* 0x000fe20000000000 */
[----:B--2---:R-:W-:Y:S02]  /*1550*/  FSETP.NEU.AND P6, PT, R15, RZ, PT ;  /* 0x000000ff0f00720b */ /* 0x004fe40003fcd000 */
[----:B------:R-:W-:Y:S02]  /*1560*/  LOP3.LUT R14, R14, 0x80000000, R15, 0xb8, !PT ;  /* 0x800000000e0e7812 */ /* 0x000fe400078eb80f */
[----:B---3--:R-:W-:Y:S02]  /*1570*/  FSETP.NEU.AND P2, PT, R17, RZ, PT ;  /* 0x000000ff1100720b */ /* 0x008fe40003f4d000 */
[----:B------:R-:W-:-:S02]  /*1580*/  FSEL R14, R14, RZ, P6 ;  /* 0x000000ff0e0e7208 */ /* 0x000fc40003000000 */
[----:B------:R-:W-:Y:S02]  /*1590*/  LOP3.LUT R16, R16, 0x80000000, R17, 0xb8, !PT ;  /* 0x8000000010107812 */ /* 0x000fe400078eb811 */
[----:B----4-:R-:W-:Y:S02]  /*15a0*/  FSETP.NEU.AND P6, PT, R12, RZ, PT ;  /* 0x000000ff0c00720b */ /* 0x010fe40003fcd000 */
[----:B-----5:R-:W-:Y:S02]  /*15b0*/  FSETP.NEU.AND P4, PT, R19, RZ, PT ;  /* 0x000000ff1300720b */ /* 0x020fe40003f8d000 */
[----:B------:R-:W-:Y:S02]  /*15c0*/  LOP3.LUT R18, R18, 0x80000000, R19, 0xb8, !PT ;  /* 0x8000000012127812 */ /* 0x000fe400078eb813 */
[----:B------:R-:W-:Y:S02]  /*15d0*/  LOP3.LUT R12, R13, 0x80000000, R12, 0xb8, !PT ;  /* 0x800000000d0c7812 */ /* 0x000fe400078eb80c */
[----:B------:R-:W-:-:S02]  /*15e0*/  FSEL R16, R16, RZ, P2 ;  /* 0x000000ff10107208 */ /* 0x000fc40001000000 */
[----:B------:R-:W-:Y:S02]  /*15f0*/  FSETP.NEU.AND P2, PT, R13, RZ, PT ;  /* 0x000000ff0d00720b */ /* 0x000fe40003f4d000 */
[----:B------:R-:W-:Y:S02]  /*1600*/  FSEL R18, R18, RZ, P4 ;  /* 0x000000ff12127208 */ /* 0x000fe40002000000 */
[----:B------:R-:W-:Y:S02]  /*1610*/  FSEL R12, R12, RZ, P6 ;  /* 0x000000ff0c0c7208 */ /* 0x000fe40003000000 */
[----:B------:R-:W-:Y:S02]  /*1620*/  FSEL R13, R14, RZ, P1 ;  /* 0x000000ff0e0d7208 */ /* 0x000fe40000800000 */
[----:B------:R-:W-:Y:S02]  /*1630*/  FSEL R15, R16, RZ, P3 ;  /* 0x000000ff100f7208 */ /* 0x000fe40001800000 */
[----:B------:R-:W-:-:S02]  /*1640*/  FSEL R17, R18, RZ, P5 ;  /* 0x000000ff12117208 */ /* 0x000fc40002800000 */
[----:B------:R-:W-:Y:S01]  /*1650*/  FSEL R19, R12, RZ, P2 ;  /* 0x000000ff0c137208 */ /* 0x000fe20001000000 */
[----:B------:R0:W-:Y:S04]  /*1660*/  STG.E desc[UR4][R6.64], R13 ;  /* 0x0000000d06007986 */ /* 0x0001e8000c101904 */
[----:B------:R0:W-:Y:S04]  /*1670*/  STG.E desc[UR4][R6.64+0x4], R15 ;  /* 0x0000040f06007986 */ /* 0x0001e8000c101904 */
[----:B------:R0:W-:Y:S04]  /*1680*/  STG.E desc[UR4][R6.64+0x8], R17 ;  /* 0x0000081106007986 */ /* 0x0001e8000c101904 */
[----:B------:R0:W-:Y:S02]  /*1690*/  STG.E desc[UR4][R6.64+0xc], R19 ;  /* 0x00000c1306007986 */ /* 0x0001e4000c101904 */
.L_x_12:
[----:B------:R-:W-:Y:S01]  /*16a0*/  IMAD.MOV.U32 R16, RZ, RZ, R9 ;  /* 0x000000ffff107224 */ /* 0x000fe200078e0009 */
[----:B------:R-:W-:Y:S06]  /*16b0*/  @!P0 BRA `(.L_x_4) ;  /* 0x0000000000a48947 */ /* 0x000fec0003800000 */
[C---:B0-----:R-:W-:Y:S02]  /*16c0*/  LOP3.LUT R6, R0.reuse, 0x3, RZ, 0xc0, !PT ;  /* 0x0000000300067812 */ /* 0x041fe400078ec0ff */
[----:B------:R-:W-:Y:S02]  /*16d0*/  LOP3.LUT R7, R0, 0x1, RZ, 0xc0, !PT ;  /* 0x0000000100077812 */ /* 0x000fe400078ec0ff */
[----:B------:R-:W-:Y:S02]  /*16e0*/  ISETP.NE.AND P0, PT, R6, 0x1, PT ;  /* 0x000000010600780c */ /* 0x000fe40003f05270 */
[----:B------:R-:W-:-:S11]  /*16f0*/  ISETP.NE.U32.AND P2, PT, R7, 0x1, PT ;  /* 0x000000010700780c */ /* 0x000fd60003f45070 */
[----:B------:R-:W-:Y:S05]  /*1700*/  @!P0 BRA `(.L_x_13) ;  /* 0x0000000000588947 */ /* 0x000fea0003800000 */
[----:B------:R-:W-:-:S05]  /*1710*/  IMAD.WIDE.U32 R6, R11, 0x4, R2 ;  /* 0x000000040b067825 */ /* 0x000fca00078e0002 */
[----:B------:R-:W2:Y:S04]  /*1720*/  LDG.E R12, desc[UR4][R6.64] ;  /* 0x00000004060c7981 */ /* 0x000ea8000c1e1900 */
[----:B------:R-:W3:Y:S01]  /*1730*/  LDG.E R13, desc[UR4][R6.64+0x4] ;  /* 0x00000404060d7981 */ /* 0x000ee2000c1e1900 */
[C---:B------:R-:W-:Y:S02]  /*1740*/  IMAD.IADD R14, R11.reuse, 0x1, -R9 ;  /* 0x000000010b0e7824 */ /* 0x040fe400078e0a09 */
[----:B------:R-:W-:Y:S02]  /*1750*/  VIADD R11, R11, 0x2 ;  /* 0x000000020b0b7836 */ /* 0x000fe40000000000 */
[----:B------:R-:W-:Y:S01]  /*1760*/  VIADD R15, R14, 0x1 ;  /* 0x000000010e0f7836 */ /* 0x000fe20000000000 */
[----:B------:R-:W-:-:S04]  /*1770*/  I2FP.F32.S32 R14, R14 ;  /* 0x0000000e000e7245 */ /* 0x000fc80000201400 */
[----:B------:R-:W-:Y:S01]  /*1780*/  I2FP.F32.S32 R16, R15 ;  /* 0x0000000f00107245 */ /* 0x000fe20000201400 */
[----:B------:R-:W-:-:S04]  /*1790*/  FMUL R15, R14, R14 ;  /* 0x0000000e0e0f7220 */ /* 0x000fc80000400000 */
[----:B------:R-:W-:Y:S01]  /*17a0*/  FMUL R16, R16, R16 ;  /* 0x0000001010107220 */ /* 0x000fe20000400000 */
[----:B------:R-:W-:-:S04]  /*17b0*/  FSETP.NEU.AND P3, PT, R15, RZ, PT ;  /* 0x000000ff0f00720b */ /* 0x000fc80003f6d000 */
[----:B------:R-:W-:Y:S02]  /*17c0*/  FSETP.NEU.AND P4, PT, R16, RZ, PT ;  /* 0x000000ff1000720b */ /* 0x000fe40003f8d000 */
[----:B--2---:R-:W-:Y:S02]  /*17d0*/  FSETP.NEU.AND P0, PT, R12, RZ, PT ;  /* 0x000000ff0c00720b */ /* 0x004fe40003f0d000 */
[----:B------:R-:W-:Y:S02]  /*17e0*/  LOP3.LUT R12, R15, 0x80000000, R12, 0xb8, !PT ;  /* 0x800000000f0c7812 */ /* 0x000fe400078eb80c */
[----:B---3--:R-:W-:Y:S02]  /*17f0*/  FSETP.NEU.AND P1, PT, R13, RZ, PT ;  /* 0x000000ff0d00720b */ /* 0x008fe40003f2d000 */
[----:B------:R-:W-:Y:S02]  /*1800*/  LOP3.LUT R13, R16, 0x80000000, R13, 0xb8, !PT ;  /* 0x80000000100d7812 */ /* 0x000fe400078eb80d */
[----:B------:R-:W-:-:S02]  /*1810*/  FSEL R12, R12, RZ, P0 ;  /* 0x000000ff0c0c7208 */ /* 0x000fc40000000000 */
[----:B------:R-:W-:Y:S02]  /*1820*/  FSEL R14, R13, RZ, P1 ;  /* 0x000000ff0d0e7208 */ /* 0x000fe40000800000 */
[----:B------:R-:W-:Y:S02]  /*1830*/  FSEL R13, R12, RZ, P3 ;  /* 0x000000ff0c0d7208 */ /* 0x000fe40001800000 */
[----:B------:R-:W-:-:S03]  /*1840*/  FSEL R15, R14, RZ, P4 ;  /* 0x000000ff0e0f7208 */ /* 0x000fc60002000000 */
[----:B------:R0:W-:Y:S04]  /*1850*/  STG.E desc[UR4][R6.64], R13 ;  /* 0x0000000d06007986 */ /* 0x0001e8000c101904 */
[----:B------:R0:W-:Y:S02]  /*1860*/  STG.E desc[UR4][R6.64+0x4], R15 ;  /* 0x0000040f06007986 */ /* 0x0001e4000c101904 */
.L_x_13:
[----:B------:R-:W-:Y:S01]  /*1870*/  IMAD.MOV.U32 R16, RZ, RZ, R9 ;  /* 0x000000ffff107224 */ /* 0x000fe200078e0009 */
[----:B------:R-:W-:Y:S06]  /*1880*/  @P2 BRA `(.L_x_4) ;  /* 0x0000000000302947 */ /* 0x000fec0003800000 */
[----:B0-----:R-:W-:-:S05]  /*1890*/  IMAD.WIDE.U32 R6, R11, 0x4, R2 ;  /* 0x000000040b067825 */ /* 0x001fca00078e0002 */
[----:B------:R-:W2:Y:S01]  /*18a0*/  LDG.E R12, desc[UR4][R6.64] ;  /* 0x00000004060c7981 */ /* 0x000ea2000c1e1900 */
[--C-:B------:R-:W-:Y:S02]  /*18b0*/  IMAD.IADD R11, R11, 0x1, -R9.reuse ;  /* 0x000000010b0b7824 */ /* 0x100fe400078e0a09 */
[----:B------:R-:W-:-:S03]  /*18c0*/  IMAD.MOV.U32 R16, RZ, RZ, R9 ;  /* 0x000000ffff107224 */ /* 0x000fc600078e0009 */
[----:B------:R-:W-:-:S05]  /*18d0*/  I2FP.F32.S32 R11, R11 ;  /* 0x0000000b000b7245 */ /* 0x000fca0000201400 */
[----:B------:R-:W-:-:S05]  /*18e0*/  FMUL R11, R11, R11 ;  /* 0x0000000b0b0b7220 */ /* 0x000fca0000400000 */
[C---:B------:R-:W-:Y:S02]  /*18f0*/  FSETP.NEU.AND P0, PT, R11.reuse, RZ, PT ;  /* 0x000000ff0b00720b */ /* 0x040fe40003f0d000 */
[----:B--2---:R-:W-:Y:S02]  /*1900*/  FSETP.NEU.AND P1, PT, R12, RZ, PT ;  /* 0x000000ff0c00720b */ /* 0x004fe40003f2d000 */
[----:B------:R-:W-:-:S04]  /*1910*/  LOP3.LUT R12, R11, 0x80000000, R12, 0xb8, !PT ;  /* 0x800000000b0c7812 */ /* 0x000fc800078eb80c */
[----:B------:R-:W-:-:S04]  /*1920*/  FSEL R12, R12, RZ, P1 ;  /* 0x000000ff0c0c7208 */ /* 0x000fc80000800000 */
[----:B------:R-:W-:-:S05]  /*1930*/  FSEL R11, R12, RZ, P0 ;  /* 0x000000ff0c0b7208 */ /* 0x000fca0000000000 */
[----:B------:R1:W-:Y:S02]  /*1940*/  STG.E desc[UR4][R6.64], R11 ;  /* 0x0000000b06007986 */ /* 0x0003e4000c101904 */
.L_x_4:
[----:B------:R-:W-:Y:S05]  /*1950*/  BSYNC.RECONVERGENT B0 ;  /* 0x0000000000007941 */ /* 0x000fea0003800200 */
.L_x_3:
[----:B0123--:R-:W0:Y:S01]  /*1960*/  LDC R7, c[0x0][0x388] ;  /* 0x0000e200ff077b82 */ /* 0x00fe220000000800 */
[C---:B------:R-:W-:Y:S02]  /*1970*/  VIADD R6, R9.reuse, 0x1 ;  /* 0x0000000109067836 */ /* 0x040fe40000000000 */
[----:B------:R-:W-:Y:S02]  /*1980*/  VIADD R11, R9, 0x2 ;  /* 0x00000002090b7836 */ /* 0x000fe40000000000 */
[----:B------:R-:W-:Y:S02]  /*1990*/  VIADD R8, R8, 0x1 ;  /* 0x0000000108087836 */ /* 0x000fe40000000000 */
[----:B------:R-:W-:Y:S02]  /*19a0*/  VIADD R0, R0, 0x1 ;  /* 0x0000000100007836 */ /* 0x000fe40000000000 */
[----:B------:R-:W-:Y:S01]  /*19b0*/  IMAD.MOV.U32 R9, RZ, RZ, R6 ;  /* 0x000000ffff097224 */ /* 0x000fe200078e0006 */
[----:B0-----:R-:W-:-:S13]  /*19c0*/  ISETP.NE.AND P0, PT, R6, R7, PT ;  /* 0x000000070600720c */ /* 0x001fda0003f05270 */
[----:B------:R-:W-:Y:S05]  /*19d0*/  @P0 BRA `(.L_x_14) ;  /* 0xffffffe800000947 */ /* 0x000fea000383ffff */
.L_x_2:
[----:B------:R-:W-:-:S13]  /*19e0*/  ISETP.NE.AND P0, PT, R16, -0x1, PT ;  /* 0xffffffff1000780c */ /* 0x000fda0003f05270 */
[----:B------:R-:W-:Y:S05]  /*19f0*/  @!P0 BRA `(.L_x_15) ;  /* 0x00000004003c8947 */ /* 0x000fea0003800000 */
[----:B------:R-:W-:-:S13]  /*1a00*/  ISETP.GE.AND P0, PT, R16, R7, PT ;  /* 0x000000071000720c */ /* 0x000fda0003f06270 */
[----:B0-----:R-:W-:Y:S05]  /*1a10*/  @P0 EXIT ;  /* 0x000000000000094d */ /* 0x001fea0003800000 */
[----:B------:R-:W-:Y:S01]  /*1a20*/  IMAD.IADD R0, R7, 0x1, -R16 ;  /* 0x0000000107007824 */ /* 0x000fe200078e0a10 */
[----:B------:R-:W-:Y:S01]  /*1a30*/  BSSY.RECONVERGENT B0, `(.L_x_16) ;  /* 0x0000018000007945 */ /* 0x000fe20003800200 */
[----:B------:R-:W-:-:S03]  /*1a40*/  IMAD.IADD R4, R16, 0x1, -R7 ;  /* 0x0000000110047824 */ /* 0x000fc600078e0a07 */
[----:B------:R-:W-:Y:S01]  /*1a50*/  LOP3.LUT P0, R6, R0, 0x3, RZ, 0xc0, !PT ;  /* 0x0000000300067812 */ /* 0x000fe2000780c0ff */
[----:B------:R-:W-:Y:S01]  /*1a60*/  IMAD.MOV.U32 R0, RZ, RZ, R16 ;  /* 0x000000ffff007224 */ /* 0x000fe200078e0010 */
[----:B------:R-:W-:-:S11]  /*1a70*/  ISETP.GT.U32.AND P2, PT, R4, -0x4, PT ;  /* 0xfffffffc0400780c */ /* 0x000fd60003f44070 */
[----:B------:R-:W-:Y:S05]  /*1a80*/  @!P0 BRA `(.L_x_17) ;  /* 0x0000000000488947 */ /* 0x000fea0003800000 */
[----:B------:R-:W-:Y:S02]  /*1a90*/  IMAD.MOV R6, RZ, RZ, -R6 ;  /* 0x000000ffff067224 */ /* 0x000fe400078e0a06 */
[----:B------:R-:W-:Y:S02]  /*1aa0*/  IMAD.MOV.U32 R8, RZ, RZ, RZ ;  /* 0x000000ffff087224 */ /* 0x000fe400078e00ff */
[----:B------:R-:W-:-:S07]  /*1ab0*/  IMAD.MOV.U32 R0, RZ, RZ, R16 ;  /* 0x000000ffff007224 */ /* 0x000fce00078e0010 */
.L_x_18:
[----:B0-----:R-:W-:-:S05]  /*1ac0*/  IMAD.WIDE R4, R0, 0x4, R2 ;  /* 0x0000000400047825 */ /* 0x001fca00078e0202 */
[----:B------:R-:W2:Y:S01]  /*1ad0*/  LDG.E R10, desc[UR4][R4.64] ;  /* 0x00000004040a7981 */ /* 0x000ea2000c1e1900 */
[----:B------:R-:W-:Y:S01]  /*1ae0*/  I2FP.F32.S32 R9, R8 ;  /* 0x0000000800097245 */ /* 0x000fe20000201400 */
[----:B------:R-:W-:Y:S02]  /*1af0*/  VIADD R6, R6, 0x1 ;  /* 0x0000000106067836 */ /* 0x000fe40000000000 */
[----:B------:R-:W-:Y:S02]  /*1b00*/  VIADD R0, R0, 0x1 ;  /* 0x0000000100007836 */ /* 0x000fe40000000000 */
[----:B------:R-:W-:Y:S01]  /*1b10*/  FMUL R9, R9, R9 ;  /* 0x0000000909097220 */ /* 0x000fe20000400000 */
[----:B------:R-:W-:-:S04]  /*1b20*/  VIADD R8, R8, 0x1 ;  /* 0x0000000108087836 */ /* 0x000fc80000000000 */
[C---:B------:R-:W-:Y:S02]  /*1b30*/  FSETP.NEU.AND P0, PT, R9.reuse, RZ, PT ;  /* 0x000000ff0900720b */ /* 0x040fe40003f0d000 */
[----:B--2---:R-:W-:Y:S02]  /*1b40*/  FSETP.NEU.AND P1, PT, R10, RZ, PT ;  /* 0x000000ff0a00720b */ /* 0x004fe40003f2d000 */
[----:B------:R-:W-:-:S04]  /*1b50*/  LOP3.LUT R10, R9, 0x80000000, R10, 0xb8, !PT ;  /* 0x80000000090a7812 */ /* 0x000fc800078eb80a */
[----:B------:R-:W-:-:S04]  /*1b60*/  FSEL R10, R10, RZ, P1 ;  /* 0x000000ff0a0a7208 */ /* 0x000fc80000800000 */
[----:B------:R-:W-:Y:S02]  /*1b70*/  FSEL R9, R10, RZ, P0 ;  /* 0x000000ff0a097208 */ /* 0x000fe40000000000 */
[----:B------:R-:W-:-:S03]  /*1b80*/  ISETP.NE.AND P0, PT, R6, RZ, PT ;  /* 0x000000ff0600720c */ /* 0x000fc60003f05270 */
[----:B------:R0:W-:Y:S10]  /*1b90*/  STG.E desc[UR4][R4.64], R9 ;  /* 0x0000000904007986 */ /* 0x0001f4000c101904 */
[----:B------:R-:W-:Y:S05]  /*1ba0*/  @P0 BRA `(.L_x_18) ;  /* 0xfffffffc00c40947 */ /* 0x000fea000383ffff */
.L_x_17:
[----:B------:R-:W-:Y:S05]  /*1bb0*/  BSYNC.RECONVERGENT B0 ;  /* 0x0000000000007941 */ /* 0x000fea0003800200 */
.L_x_16:
[----:B------:R-:W-:Y:S05]  /*1bc0*/  @P2 EXIT ;  /* 0x000000000000294d */ /* 0x000fea0003800000 */
[C---:B0-----:R-:W-:Y:S02]  /*1bd0*/  VIADD R9, R0.reuse, 0x1 ;  /* 0x0000000100097836 */ /* 0x041fe40000000000 */
[----:B------:R-:W-:Y:S02]  /*1be0*/  IMAD.IADD R7, R0, 0x1, -R7 ;  /* 0x0000000100077824 */ /* 0x000fe400078e0a07 */
[----:B------:R-:W-:-:S07]  /*1bf0*/  IMAD.IADD R16, R9, 0x1, -R16 ;  /* 0x0000000109107824 */ /* 0x000fce00078e0a10 */
.L_x_19:
[----:B0-----:R-:W-:-:S04]  /*1c00*/  VIADD R5, R9, 0xffffffff ;  /* 0xffffffff09057836 */ /* 0x001fc80000000000 */
[----:B------:R-:W-:-:S05]  /*1c10*/  IMAD.WIDE R4, R5, 0x4, R2 ;  /* 0x0000000405047825 */ /* 0x000fca00078e0202 */
[----:B------:R-:W2:Y:S04]  /*1c20*/  LDG.E R15, desc[UR4][R4.64+0x8] ;  /* 0x00000804040f7981 */ /* 0x000ea8000c1e1900 */
[----:B------:R-:W3:Y:S04]  /*1c30*/  LDG.E R11, desc[UR4][R4.64] ;  /* 0x00000004040b7981 */ /* 0x000ee8000c1e1900 */
[----:B------:R-:W4:Y:S04]  /*1c40*/  LDG.E R17, desc[UR4][R4.64+0xc] ;  /* 0x00000c0404117981 */ /* 0x000f28000c1e1900 */
[----:B------:R-:W5:Y:S01]  /*1c50*/  LDG.E R13, desc[UR4][R4.64+0x4] ;  /* 0x00000404040d7981 */ /* 0x000f62000c1e1900 */
[----:B------:R-:W-:-:S02]  /*1c60*/  VIADD R10, R16, 0x1 ;  /* 0x00000001100a7836 */ /* 0x000fc40000000000 */
[----:B------:R-:W-:-:S03]  /*1c70*/  VIADD R0, R16, 0xffffffff ;  /* 0xffffffff10007836 */ /* 0x000fc60000000000 */
[----:B------:R-:W-:Y:S01]  /*1c80*/  I2FP.F32.S32 R10, R10 ;  /* 0x0000000a000a7245 */ /* 0x000fe20000201400 */
[----:B------:R-:W-:Y:S01]  /*1c90*/  VIADD R6, R16, 0x2 ;  /* 0x0000000210067836 */ /* 0x000fe20000000000 */
[----:B------:R-:W-:-:S03]  /*1ca0*/  I2FP.F32.S32 R0, R0 ;  /* 0x0000000000007245 */ /* 0x000fc60000201400 */
[----:B------:R-:W-:Y:S01]  /*1cb0*/  FMUL R10, R10, R10 ;  /* 0x0000000a0a0a7220 */ /* 0x000fe20000400000 */
[----:B------:R-:W-:Y:S02]  /*1cc0*/  I2FP.F32.S32 R8, R16 ;  /* 0x0000001000087245 */ /* 0x000fe40000201400 */
[----:B------:R-:W-:Y:S02]  /*1cd0*/  I2FP.F32.S32 R6, R6 ;  /* 0x0000000600067245 */ /* 0x000fe40000201400 */
[----:B------:R-:W-:Y:S01]  /*1ce0*/  FSETP.NEU.AND P0, PT, R10, RZ, PT ;  /* 0x000000ff0a00720b */ /* 0x000fe20003f0d000 */
[----:B------:R-:W-:Y:S01]  /*1cf0*/  FMUL R0, R0, R0 ;  /* 0x0000000000007220 */ /* 0x000fe20000400000 */
[----:B------:R-:W-:Y:S01]  /*1d00*/  FMUL R8, R8, R8 ;  /* 0x0000000808087220 */ /* 0x000fe20000400000 */
[----:B------:R-:W-:Y:S01]  /*1d10*/  FMUL R6, R6, R6 ;  /* 0x0000000606067220 */ /* 0x000fe20000400000 */
[----:B------:R-:W-:Y:S02]  /*1d20*/  VIADD R7, R7, 0x4 ;  /* 0x0000000407077836 */ /* 0x000fe40000000000 */
[----:B------:R-:W-:-:S02]  /*1d30*/  FSETP.NEU.AND P2, PT, R0, RZ, PT ;  /* 0x000000ff0000720b */ /* 0x000fc40003f4d000 */
[----:B------:R-:W-:Y:S02]  /*1d40*/  FSETP.NEU.AND P1, PT, R8, RZ, PT ;  /* 0x000000ff0800720b */ /* 0x000fe40003f2d000 */
[----:B--2---:R-:W-:Y:S02]  /*1d50*/  FSETP.NEU.AND P4, PT, R15, RZ, PT ;  /* 0x000000ff0f00720b */ /* 0x004fe40003f8d000 */
[----:B------:R-:W-:-:S04]  /*1d60*/  LOP3.LUT R10, R10, 0x80000000, R15, 0xb8, !PT ;  /* 0x800000000a0a7812 */ /* 0x000fc800078eb80f */
[----:B------:R-:W-:Y:S02]  /*1d70*/  FSEL R10, R10, RZ, P4 ;  /* 0x000000ff0a0a7208 */ /* 0x000fe40002000000 */
[----:B---3--:R-:W-:Y:S02]  /*1d80*/  LOP3.LUT R0, R0, 0x80000000, R11, 0xb8, !PT ;  /* 0x8000000000007812 */ /* 0x008fe400078eb80b */
[----:B------:R-:W-:Y:S02]  /*1d90*/  FSETP.NEU.AND P6, PT, R11, RZ, PT ;  /* 0x000000ff0b00720b */ /* 0x000fe40003fcd000 */
[----:B----4-:R-:W-:Y:S02]  /*1da0*/  FSETP.NEU.AND P3, PT, R17, RZ, PT ;  /* 0x000000ff1100720b */ /* 0x010fe40003f6d000 */
[----:B-----5:R-:W-:Y:S02]  /*1db0*/  FSETP.NEU.AND P5, PT, R13, RZ, PT ;  /* 0x000000ff0d00720b */ /* 0x020fe40003fad000 */
[----:B------:R-:W-:-:S02]  /*1dc0*/  LOP3.LUT R8, R8, 0x80000000, R13, 0xb8, !PT ;  /* 0x8000000008087812 */ /* 0x000fc400078eb80d */
[----:B------:R-:W-:Y:S02]  /*1dd0*/  LOP3.LUT R17, R6, 0x80000000, R17, 0xb8, !PT ;  /* 0x8000000006117812 */ /* 0x000fe400078eb811 */
[----:B------:R-:W-:Y:S02]  /*1de0*/  FSEL R15, R10, RZ, P0 ;  /* 0x000000ff0a0f7208 */ /* 0x000fe40000000000 */
[----:B------:R-:W-:Y:S02]  /*1df0*/  ISETP.NE.AND P0, PT, R7, RZ, PT ;  /* 0x000000ff0700720c */ /* 0x000fe40003f05270 */
[----:B------:R-:W-:Y:S02]  /*1e00*/  FSEL R0, R0, RZ, P6 ;  /* 0x000000ff00007208 */ /* 0x000fe40003000000 */
[----:B------:R-:W-:Y:S02]  /*1e10*/  FSETP.NEU.AND P6, PT, R6, RZ, PT ;  /* 0x000000ff0600720b */ /* 0x000fe40003fcd000 */
[----:B------:R-:W-:-:S02]  /*1e20*/  FSEL R8, R8, RZ, P5 ;  /* 0x000000ff08087208 */ /* 0x000fc40002800000 */
[----:B------:R-:W-:Y:S02]  /*1e30*/  FSEL R17, R17, RZ, P3 ;  /* 0x000000ff11117208 */ /* 0x000fe40001800000 */
[----:B------:R-:W-:Y:S02]  /*1e40*/  FSEL R11, R0, RZ, P2 ;  /* 0x000000ff000b7208 */ /* 0x000fe40001000000 */
[----:B------:R-:W-:Y:S02]  /*1e50*/  FSEL R13, R8, RZ, P1 ;  /* 0x000000ff080d7208 */ /* 0x000fe40000800000 */
[----:B------:R-:W-:Y:S01]  /*1e60*/  FSEL R17, R17, RZ, P6 ;  /* 0x000000ff11117208 */ /* 0x000fe20003000000 */
[----:B------:R0:W-:Y:S04]  /*1e70*/  STG.E desc[UR4][R4.64], R11 ;  /* 0x0000000b04007986 */ /* 0x0001e8000c101904 */
[----:B------:R0:W-:Y:S04]  /*1e80*/  STG.E desc[UR4][R4.64+0x4], R13 ;  /* 0x0000040d04007986 */ /* 0x0001e8000c101904 */
[----:B------:R0:W-:Y:S04]  /*1e90*/  STG.E desc[UR4][R4.64+0x8], R15 ;  /* 0x0000080f04007986 */ /* 0x0001e8000c101904 */
[----:B------:R0:W-:Y:S01]  /*1ea0*/  STG.E desc[UR4][R4.64+0xc], R17 ;  /* 0x00000c1104007986 */ /* 0x0001e2000c101904 */
[----:B------:R-:W-:Y:S05]  /*1eb0*/  @!P0 EXIT ;  /* 0x000000000000894d */ /* 0x000fea0003800000 */
[----:B------:R-:W-:Y:S02]  /*1ec0*/  VIADD R16, R16, 0x4 ;  /* 0x0000000410107836 */ /* 0x000fe40000000000 */
[----:B------:R-:W-:Y:S01]  /*1ed0*/  VIADD R9, R9, 0x4 ;  /* 0x0000000409097836 */ /* 0x000fe20000000000 */
[----:B------:R-:W-:Y:S06]  /*1ee0*/  BRA `(.L_x_19) ;  /* 0xfffffffc00447947 */ /* 0x000fec000383ffff */
.L_x_15:
[----:B0-----:R0:W5:Y:S01]  /*1ef0*/  LDG.E R11, desc[UR4][R2.64] ;  /* 0x00000004020b7981 */ /* 0x001162000c1e1900 */
[----:B------:R-:W1:Y:S01]  /*1f00*/  LDCU UR6, c[0x0][0x38c] ;  /* 0x00007180ff0677ac */ /* 0x000e620008000800 */
[----:B------:R-:W-:Y:S02]  /*1f10*/  ISETP.GE.AND P0, PT, R7, 0x1, PT ;  /* 0x000000010700780c */ /* 0x000fe40003f06270 */
[----:B------:R-:W-:Y:S02]  /*1f20*/  I2FP.F32.S32 R0, R7 ;  /* 0x0000000700007245 */ /* 0x000fe40000201400 */
[----:B-1----:R-:W-:-:S04]  /*1f30*/  I2FP.F32.S32 R9, UR6 ;  /* 0x0000000600097c45 */ /* 0x002fc80008201400 */
[----:B------:R-:W-:-:S05]  /*1f40*/  FMNMX R0, R0, R9, !PT ;  /* 0x0000000900007209 */ /* 0x000fca0007800000 */
[----:B------:R-:W-:-:S04]  /*1f50*/  FADD R0, R0, R0 ;  /* 0x0000000000007221 */ /* 0x000fc80000000000 */
[----:B------:R-:W-:Y:S01]  /*1f60*/  FMUL R0, R0, R0 ;  /* 0x0000000000007220 */ /* 0x000fe20000400000 */
[----:B0-----:R-:W-:Y:S06]  /*1f70*/  @!P0 EXIT ;  /* 0x000000000000894d */ /* 0x001fec0003800000 */
[----:B------:R-:W-:Y:S01]  /*1f80*/  ISETP.GE.U32.AND P3, PT, R7, 0x10, PT ;  /* 0x000000100700780c */ /* 0x000fe20003f66070 */
[----:B------:R-:W-:Y:S01]  /*1f90*/  IMAD.MOV.U32 R13, RZ, RZ, RZ ;  /* 0x000000ffff0d7224 */ /* 0x000fe200078e00ff */
[----:B-----5:R-:W-:Y:S02]  /*1fa0*/  FSETP.NEU.AND P2, PT, R11, RZ, PT ;  /* 0x000000ff0b00720b */ /* 0x020fe40003f4d000 */
[C---:B------:R-:W-:Y:S02]  /*1fb0*/  LOP3.LUT R11, R0.reuse, 0x80000000, R11, 0xb8, !PT ;  /* 0x80000000000b7812 */ /* 0x040fe400078eb80b */
[----:B------:R-:W-:Y:S02]  /*1fc0*/  LOP3.LUT R10, R7, 0xf, RZ, 0xc0, !PT ;  /* 0x0000000f070a7812 */ /* 0x000fe400078ec0ff */
[----:B------:R-:W-:Y:S02]  /*1fd0*/  FSETP.NEU.AND P1, PT, R0, RZ, PT ;  /* 0x000000ff0000720b */ /* 0x000fe40003f2d000 */
[----:B------:R-:W-:-:S02]  /*1fe0*/  FSEL R11, R11, RZ, P2 ;  /* 0x000000ff0b0b7208 */ /* 0x000fc40001000000 */
[----:B------:R-:W-:Y:S02]  /*1ff0*/  ISETP.NE.AND P0, PT, R10, RZ, PT ;  /* 0x000000ff0a00720c */ /* 0x000fe40003f05270 */
[----:B------:R-:W-:Y:S01]  /*2000*/  FSEL R11, R11, RZ, P1 ;  /* 0x000000ff0b0b7208 */ /* 0x000fe20000800000 */
[----:B------:R-:W-:Y:S10]  /*2010*/  @!P3 BRA `(.L_x_20) ;  /* 0x000000000074b947 */ /* 0x000ff40003800000 */
[----:B------:R-:W0:Y:S01]  /*2020*/  LDCU.64 UR6, c[0x0][0x380] ;  /* 0x00007000ff0677ac */ /* 0x000e220008000a00 */
[----:B------:R-:W-:-:S05]  /*2030*/  LOP3.LUT R13, R7, 0x7ffffff0, RZ, 0xc0, !PT ;  /* 0x7ffffff0070d7812 */ /* 0x000fca00078ec0ff */
[----:B------:R-:W-:Y:S01]  /*2040*/  IMAD.MOV R0, RZ, RZ, -R13 ;  /* 0x000000ffff007224 */ /* 0x000fe200078e0a0d */
[----:B0-----:R-:W-:-:S04]  /*2050*/  IADD3 R6, P2, PT, R4, UR6, RZ ;  /* 0x0000000604067c10 */ /* 0x001fc8000ff5e0ff */
[----:B------:R-:W-:-:S04]  /*2060*/  IADD3 R6, P1, PT, R6, 0x20, RZ ;  /* 0x0000002006067810 */ /* 0x000fc80007f3e0ff */
[----:B------:R-:W-:-:S09]  /*2070*/  IADD3.X R15, PT, PT, RZ, UR7, R5, P1, P2 ;  /* 0x00000007ff0f7c10 */ /* 0x000fd20008fe4405 */
.L_x_21:
[----:B0-----:R-:W-:Y:S02]  /*2080*/  IMAD.MOV.U32 R8, RZ, RZ, R6 ;  /* 0x000000ffff087224 */ /* 0x001fe400078e0006 */
[----:B------:R-:W-:Y:S02]  /*2090*/  IMAD.MOV.U32 R9, RZ, RZ, R15 ;  /* 0x000000ffff097224 */ /* 0x000fe400078e000f */
[----:B------:R-:W-:Y:S01]  /*20a0*/  VIADD R0, R0, 0x10 ;  /* 0x0000001000007836 */ /* 0x000fe20000000000 */
[----:B------:R-:W-:Y:S02]  /*20b0*/  IADD3 R6, P2, PT, R8, 0x40, RZ ;  /* 0x0000004008067810 */ /* 0x000fe40007f5e0ff */
[----:B------:R0:W-:Y:S02]  /*20c0*/  STG.E desc[UR4][R8.64+-0x20], R11 ;  /* 0xffffe00b08007986 */ /* 0x0001e4000c101904 */
[----:B------:R-:W-:Y:S01]  /*20d0*/  ISETP.NE.AND P1, PT, R0, RZ, PT ;  /* 0x000000ff0000720c */ /* 0x000fe20003f25270 */
[----:B------:R-:W-:Y:S01]  /*20e0*/  IMAD.X R15, RZ, RZ, R9, P2 ;  /* 0x000000ffff0f7224 */ /* 0x000fe200010e0609 */
[----:B------:R0:W-:Y:S04]  /*20f0*/  STG.E desc[UR4][R8.64+-0x1c], R11 ;  /* 0xffffe40b08007986 */ /* 0x0001e8000c101904 */
        /* <DEDUP_REMOVED lines=14> */
[----:B------:R-:W-:Y:S05]  /*21e0*/  @P1 BRA `(.L_x_21) ;  /* 0xfffffffc00a41947 */ /* 0x000fea000383ffff */
.L_x_20:
[----:B------:R-:W-:Y:S05]  /*21f0*/  @!P0 EXIT ;  /* 0x000000000000894d */ /* 0x000fea0003800000 */
[----:B------:R-:W-:Y:S02]  /*2200*/  ISETP.GE.U32.AND P0, PT, R10, 0x8, PT ;  /* 0x000000080a00780c */ /* 0x000fe40003f06070 */
[----:B------:R-:W-:-:S04]  /*2210*/  LOP3.LUT R0, R7, 0x7, RZ, 0xc0, !PT ;  /* 0x0000000707007812 */ /* 0x000fc800078ec0ff */
[----:B------:R-:W-:-:S07]  /*2220*/  ISETP.NE.AND P1, PT, R0, RZ, PT ;  /* 0x000000ff0000720c */ /* 0x000fce0003f25270 */
[----:B------:R-:W-:Y:S06]  /*2230*/  @!P0 BRA `(.L_x_22) ;  /* 0x0000000000288947 */ /* 0x000fec0003800000 */
[----:B0-----:R-:W-:-:S04]  /*2240*/  IMAD.WIDE.U32 R8, R13, 0x4, R2 ;  /* 0x000000040d087825 */ /* 0x001fc800078e0002 */
[----:B------:R-:W-:Y:S01]  /*2250*/  VIADD R13, R13, 0x8 ;  /* 0x000000080d0d7836 */ /* 0x000fe20000000000 */
[----:B------:R1:W-:Y:S04]  /*2260*/  STG.E desc[UR4][R8.64], R11 ;  /* 0x0000000b08007986 */ /* 0x0003e8000c101904 */
[----:B------:R1:W-:Y:S04]  /*2270*/  STG.E desc[UR4][R8.64+0x4], R11 ;  /* 0x0000040b08007986 */ /* 0x0003e8000c101904 */
[----:B------:R1:W-:Y:S04]  /*2280*/  STG.E desc[UR4][R8.64+0x8], R11 ;  /* 0x0000080b08007986 */ /* 0x0003e8000c101904 */
[----:B------:R1:W-:Y:S04]  /*2290*/  STG.E desc[UR4][R8.64+0xc], R11 ;  /* 0x00000c0b08007986 */ /* 0x0003e8000c101904 */
[----:B------:R1:W-:Y:S04]  /*22a0*/  STG.E desc[UR4][R8.64+0x10], R11 ;  /* 0x0000100b08007986 */ /* 0x0003e8000c101904 */
[----:B------:R1:W-:Y:S04]  /*22b0*/  STG.E desc[UR4][R8.64+0x14], R11 ;  /* 0x0000140b08007986 */ /* 0x0003e8000c101904 */
[----:B------:R1:W-:Y:S04]  /*22c0*/  STG.E desc[UR4][R8.64+0x18], R11 ;  /* 0x0000180b08007986 */ /* 0x0003e8000c101904 */
[----:B------:R1:W-:Y:S02]  /*22d0*/  STG.E desc[UR4][R8.64+0x1c], R11 ;  /* 0x00001c0b08007986 */ /* 0x0003e4000c101904 */
.L_x_22:
[----:B------:R-:W-:Y:S05]  /*22e0*/  @!P1 EXIT ;  /* 0x000000000000994d */ /* 0x000fea0003800000 */
[----:B------:R-:W-:Y:S02]  /*22f0*/  ISETP.GE.U32.AND P0, PT, R0, 0x4, PT ;  /* 0x000000040000780c */ /* 0x000fe40003f06070 */
[----:B------:R-:W-:-:S04]  /*2300*/  LOP3.LUT R7, R7, 0x3, RZ, 0xc0, !PT ;  /* 0x0000000307077812 */ /* 0x000fc800078ec0ff */
[----:B------:R-:W-:-:S07]  /*2310*/  ISETP.NE.AND P1, PT, R7, RZ, PT ;  /* 0x000000ff0700720c */ /* 0x000fce0003f25270 */
[----:B------:R-:W-:-:S05]  /*2320*/  @P0 IMAD.WIDE.U32 R2, R13, 0x4, R2 ;  /* 0x000000040d020825 */ /* 0x000fca00078e0002 */
[----:B------:R2:W-:Y:S04]  /*2330*/  @P0 STG.E desc[UR4][R2.64], R11 ;  /* 0x0000000b02000986 */ /* 0x0005e8000c101904 */
[----:B------:R2:W-:Y:S04]  /*2340*/  @P0 STG.E desc[UR4][R2.64+0x4], R11 ;  /* 0x0000040b02000986 */ /* 0x0005e8000c101904 */
[----:B------:R2:W-:Y:S04]  /*2350*/  @P0 STG.E desc[UR4][R2.64+0x8], R11 ;  /* 0x0000080b02000986 */ /* 0x0005e8000c101904 */
[----:B------:R2:W-:Y:S01]  /*2360*/  @P0 STG.E desc[UR4][R2.64+0xc], R11 ;  /* 0x00000c0b02000986 */ /* 0x0005e2000c101904 */
[----:B------:R-:W-:Y:S05]  /*2370*/  @!P1 EXIT ;  /* 0x000000000000994d */ /* 0x000fea0003800000 */
[----:B------:R-:W3:Y:S01]  /*2380*/  LDCU.64 UR6, c[0x0][0x380] ;  /* 0x00007000ff0677ac */ /* 0x000ee20008000a00 */
[----:B------:R-:W-:Y:S02]  /*2390*/  @P0 VIADD R13, R13, 0x4 ;  /* 0x000000040d0d0836 */ /* 0x000fe40000000000 */
[----:B------:R-:W-:Y:S02]  /*23a0*/  IMAD.MOV R7, RZ, RZ, -R7 ;  /* 0x000000ffff077224 */ /* 0x000fe400078e0a07 */
[----:B------:R-:W-:-:S03]  /*23b0*/  IMAD.WIDE.U32 R4, R13, 0x4, R4 ;  /* 0x000000040d047825 */ /* 0x000fc600078e0004 */
[----:B---3--:R-:W-:-:S04]  /*23c0*/  IADD3 R0, P0, PT, R4, UR6, RZ ;  /* 0x0000000604007c10 */ /* 0x008fc8000ff1e0ff */
[----:B------:R-:W-:-:S09]  /*23d0*/  IADD3.X R5, PT, PT, R5, UR7, RZ, P0, !PT ;  /* 0x0000000705057c10 */ /* 0x000fd200087fe4ff */
.L_x_23:
[----:B--2---:R-:W-:Y:S01]  /*23e0*/  IMAD.MOV.U32 R2, RZ, RZ, R0 ;  /* 0x000000ffff027224 */ /* 0x004fe200078e0000 */
[----:B------:R-:W-:Y:S01]  /*23f0*/  IADD3 R0, P1, PT, R0, 0x4, RZ ;  /* 0x0000000400007810 */ /* 0x000fe20007f3e0ff */
[--C-:B------:R-:W-:Y:S02]  /*2400*/  IMAD.MOV.U32 R3, RZ, RZ, R5.reuse ;  /* 0x000000ffff037224 */ /* 0x100fe400078e0005 */
[----:B------:R-:W-:Y:S02]  /*2410*/  VIADD R7, R7, 0x1 ;  /* 0x0000000107077836 */ /* 0x000fe40000000000 */
[----:B------:R-:W-:Y:S01]  /*2420*/  IMAD.X R5, RZ, RZ, R5, P1 ;  /* 0x000000ffff057224 */ /* 0x000fe200008e0605 */
[----:B------:R3:W-:Y:S02]  /*2430*/  STG.E desc[UR4][R2.64], R11 ;  /* 0x0000000b02007986 */ /* 0x0007e4000c101904 */
[----:B------:R-:W-:-:S13]  /*2440*/  ISETP.NE.AND P0, PT, R7, RZ, PT ;  /* 0x000000ff0700720c */ /* 0x000fda0003f05270 */
[----:B---3--:R-:W-:Y:S05]  /*2450*/  @P0 BRA `(.L_x_23) ;  /* 0xfffffffc00e00947 */ /* 0x008fea000383ffff */
[----:B------:R-:W-:Y:S05]  /*2460*/  EXIT ;  /* 0x000000000000794d */ /* 0x000fea0003800000 */
.L_x_24:
        /* <DEDUP_REMOVED lines=9> */
.L_x_48:


//--------------------- .text._Z19implicit_first_passPfii --------------------------
	.section	.text._Z19implicit_first_passPfii,"ax",@progbits
	.align	128
        .global         _Z19implicit_first_passPfii
        .type           _Z19implicit_first_passPfii,@function
        .size           _Z19implicit_first_passPfii,(.L_x_49 - _Z19implicit_first_passPfii)
        .other          _Z19implicit_first_passPfii,@"STO_CUDA_ENTRY STV_DEFAULT"
_Z19implicit_first_passPfii:
.text._Z19implicit_first_passPfii:
        /* <DEDUP_REMOVED lines=9> */
[----:B------:R-:W1:Y:S01]  /*0090*/  LDCU.64 UR6, c[0x0][0x380] ;  /* 0x00007000ff0677ac */ /* 0x000e620008000a00 */
[----:B0-----:R-:W-:Y:S01]  /*00a0*/  IMAD.U32 R9, RZ, RZ, UR4 ;  /* 0x00000004ff097e24 */ /* 0x001fe2000f8e00ff */
[----:B------:R-:W0:Y:S03]  /*00b0*/  LDCU.64 UR4, c[0x0][0x358] ;  /* 0x00006b00ff0477ac */ /* 0x000e260008000a00 */
[----:B------:R-:W-:Y:S01]  /*00c0*/  IMAD R4, R0, R9, RZ ;  /* 0x0000000900047224 */ /* 0x000fe200078e02ff */
[----:B------:R-:W-:Y:S01]  /*00d0*/  ISETP.GE.AND P0, PT, R9, 0x1, PT ;  /* 0x000000010900780c */ /* 0x000fe20003f06270 */
[----:B------:R-:W-:Y:S02]  /*00e0*/  IMAD.MOV.U32 R0, RZ, RZ, -0x1 ;  /* 0xffffffffff007424 */ /* 0x000fe400078e00ff */
[----:B------:R-:W-:-:S03]  /*00f0*/  IMAD.WIDE R4, R4, 0x4, RZ ;  /* 0x0000000404047825 */ /* 0x000fc600078e02ff */
[----:B-1----:R-:W-:-:S04]  /*0100*/  IADD3 R2, P1, PT, R4, UR6, RZ ;  /* 0x0000000604027c10 */ /* 0x002fc8000ff3e0ff */
[----:B------:R-:W-:-:S03]  /*0110*/  IADD3.X R3, PT, PT, R5, UR7, RZ, P1, !PT ;  /* 0x0000000705037c10 */ /* 0x000fc60008ffe4ff */
[----:B------:R-:W-:Y:S06]  /*0120*/  @!P0 BRA `(.L_x_25) ;  /* 0x0000000800548947 */ /* 0x000fec0003800000 */
[----:B0-----:R-:W2:Y:S01]  /*0130*/  LDG.E R0, desc[UR4][R2.64] ;  /* 0x0000000402007981 */ /* 0x001ea2000c1e1900 */
[----:B------:R-:W-:Y:S02]  /*0140*/  IMAD.MOV.U32 R6, RZ, RZ, -0x1 ;  /* 0xffffffffff067424 */ /* 0x000fe400078e00ff */
[----:B------:R-:W-:Y:S01]  /*0150*/  IMAD.MOV.U32 R7, RZ, RZ, RZ ;  /* 0x000000ffff077224 */ /* 0x000fe200078e00ff */
[C---:B--2---:R-:W-:Y:S02]  /*0160*/  FSETP.GEU.AND P0, PT, R0.reuse, RZ, PT ;  /* 0x000000ff0000720b */ /* 0x044fe40003f0e000 */
[----:B------:R-:W-:Y:S01]  /*0170*/  FSETP.NEU.AND P1, PT, R0, RZ, PT ;  /* 0x000000ff0000720b */ /* 0x000fe20003f2d000 */
[----:B------:R-:W-:Y:S01]  /*0180*/  IMAD.MOV.U32 R0, RZ, RZ, -0x1 ;  /* 0xffffffffff007424 */ /* 0x000fe200078e00ff */
[----:B------:R-:W-:-:S04]  /*0190*/  SEL R6, R6, 0x1, !P0 ;  /* 0x0000000106067807 */ /* 0x000fc80004000000 */
[----:B------:R-:W-:-:S07]  /*01a0*/  SEL R6, R6, RZ, P1 ;  /* 0x000000ff06067207 */ /* 0x000fce0000800000 */
.L_x_35:
[----:B------:R-:W-:-:S06]  /*01b0*/  IMAD.WIDE.U32 R8, R7, 0x4, R2 ;  /* 0x0000000407087825 */ /* 0x000fcc00078e0002 */
[----:B------:R-:W2:Y:S01]  /*01c0*/  LDG.E R8, desc[UR4][R8.64] ;  /* 0x0000000408087981 */ /* 0x000ea2000c1e1900 */
[----:B------:R-:W-:Y:S01]  /*01d0*/  IMAD.MOV.U32 R10, RZ, RZ, -0x1 ;  /* 0xffffffffff0a7424 */ /* 0x000fe200078e00ff */
[----:B------:R-:W-:Y:S01]  /*01e0*/  BSSY.RECONVERGENT B0, `(.L_x_26) ;  /* 0x0000085000007945 */ /* 0x000fe20003800200 */
[----:B------:R-:W-:Y:S01]  /*01f0*/  IMAD.MOV.U32 R13, RZ, RZ, R0 ;  /* 0x000000ffff0d7224 */ /* 0x000fe200078e0000 */
[C---:B--2---:R-:W-:Y:S02]  /*0200*/  FSETP.GEU.AND P1, PT, R8.reuse, RZ, PT ;  /* 0x000000ff0800720b */ /* 0x044fe40003f2e000 */
[----:B------:R-:W-:Y:S02]  /*0210*/  FSETP.NEU.AND P0, PT, R8, RZ, PT ;  /* 0x000000ff0800720b */ /* 0x000fe40003f0d000 */
[----:B------:R-:W-:-:S04]  /*0220*/  SEL R10, R10, 0x1, !P1 ;  /* 0x000000010a0a7807 */ /* 0x000fc80004800000 */
[----:B------:R-:W-:Y:S01]  /*0230*/  SEL R11, R10, RZ, P0 ;  /* 0x000000ff0a0b7207 */ /* 0x000fe20000000000 */
[----:B------:R-:W-:-:S03]  /*0240*/  IMAD.MOV.U32 R10, RZ, RZ, R6 ;  /* 0x000000ffff0a7224 */ /* 0x000fc600078e0006 */
[----:B------:R-:W-:Y:S01]  /*0250*/  ISETP.NE.AND P0, PT, R11, R6, PT ;  /* 0x000000060b00720c */ /* 0x000fe20003f05270 */
[----:B------:R-:W-:-:S12]  /*0260*/  IMAD.MOV.U32 R6, RZ, RZ, R11 ;  /* 0x000000ffff067224 */ /* 0x000fd800078e000b */
[----:B------:R-:W-:Y:S01]  /*0270*/  @!P0 VIADD R0, R7, 0x1 ;  /* 0x0000000107008836 */ /* 0x000fe20000000000 */
[----:B------:R-:W-:-:S04]  /*0280*/  @!P0 ISETP.NE.AND P1, PT, R10, RZ, PT ;  /* 0x000000ff0a00820c */ /* 0x000fc80003f25270 */
[----:B------:R-:W-:Y:S01]  /*0290*/  @!P0 SEL R0, R0, R13, !P1 ;  /* 0x0000000d00008207 */ /* 0x000fe20004800000 */
[----:B------:R-:W-:Y:S08]  /*02a0*/  @!P0 BRA `(.L_x_27) ;  /* 0x0000000400e08947 */ /* 0x000ff00003800000 */
[----:B------:R-:W-:Y:S01]  /*02b0*/  ISETP.NE.AND P0, PT, R13, -0x1, PT ;  /* 0xffffffff0d00780c */ /* 0x000fe20003f05270 */
[----:B------:R-:W-:Y:S01]  /*02c0*/  VIADD R0, R7, 0xffffffff ;  /* 0xffffffff07007836 */ /* 0x000fe20000000000 */
[----:B------:R-:W-:-:S13]  /*02d0*/  ISETP.NE.AND P1, PT, R10, RZ, PT ;  /* 0x000000ff0a00720c */ /* 0x000fda0003f25270 */
[----:B------:R-:W-:Y:S01]  /*02e0*/  @P1 IMAD.MOV R0, RZ, RZ, R7 ;  /* 0x000000ffff001224 */ /* 0x000fe200078e0207 */
[----:B------:R-:W-:Y:S06]  /*02f0*/  @!P0 BRA `(.L_x_28) ;  /* 0x0000000000608947 */ /* 0x000fec0003800000 */
[----:B------:R-:W-:Y:S01]  /*0300*/  ISETP.GE.AND P0, PT, R0, R13, PT ;  /* 0x0000000d0000720c */ /* 0x000fe20003f06270 */
[----:B------:R-:W-:-:S12]  /*0310*/  BSSY.RECONVERGENT B1, `(.L_x_29) ;  /* 0x0000015000017945 */ /* 0x000fd80003800200 */
[----:B------:R-:W-:Y:S05]  /*0320*/  @!P0 BRA `(.L_x_30) ;  /* 0x00000000004c8947 */ /* 0x000fea0003800000 */
[----:B------:R-:W-:Y:S02]  /*0330*/  IMAD.IADD R10, R0, 0x1, -R13 ;  /* 0x00000001000a7824 */ /* 0x000fe400078e0a0d */
[----:B------:R-:W-:-:S07]  /*0340*/  IMAD.MOV.U32 R11, RZ, RZ, -0x1 ;  /* 0xffffffffff0b7424 */ /* 0x000fce00078e00ff */
.L_x_31:
[----:B0-----:R-:W-:-:S05]  /*0350*/  IMAD.WIDE R8, R13, 0x4, R2 ;  /* 0x000000040d087825 */ /* 0x001fca00078e0202 */
[----:B------:R-:W2:Y:S01]  /*0360*/  LDG.E R17, desc[UR4][R8.64] ;  /* 0x0000000408117981 */ /* 0x000ea2000c1e1900 */
[----:B------:R-:W-:Y:S01]  /*0370*/  VIADD R11, R11, 0x1 ;  /* 0x000000010b0b7836 */ /* 0x000fe20000000000 */
[----:B------:R-:W-:Y:S01]  /*0380*/  I2FP.F32.S32 R15, R10 ;  /* 0x0000000a000f7245 */ /* 0x000fe20000201400 */
[----:B------:R-:W-:-:S03]  /*0390*/  VIADD R10, R10, 0xffffffff ;  /* 0xffffffff0a0a7836 */ /* 0x000fc60000000000 */
[----:B------:R-:W-:-:S04]  /*03a0*/  I2FP.F32.S32 R12, R11 ;  /* 0x0000000b000c7245 */ /* 0x000fc80000201400 */
[----:B------:R-:W-:-:S05]  /*03b0*/  FMNMX R12, R12, R15, PT ;  /* 0x0000000f0c0c7209 */ /* 0x000fca0003800000 */
[----:B------:R-:W-:-:S05]  /*03c0*/  FMUL R12, R12, R12 ;  /* 0x0000000c0c0c7220 */ /* 0x000fca0000400000 */
[C---:B------:R-:W-:Y:S02]  /*03d0*/  FSETP.NEU.AND P0, PT, R12.reuse, RZ, PT ;  /* 0x000000ff0c00720b */ /* 0x040fe40003f0d000 */
[----:B--2---:R-:W-:Y:S02]  /*03e0*/  FSETP.NEU.AND P1, PT, R17, RZ, PT ;  /* 0x000000ff1100720b */ /* 0x004fe40003f2d000 */
[----:B------:R-:W-:-:S04]  /*03f0*/  LOP3.LUT R17, R12, 0x80000000, R17, 0xb8, !PT ;  /* 0x800000000c117812 */ /* 0x000fc800078eb811 */
[----:B------:R-:W-:-:S04]  /*0400*/  FSEL R17, R17, RZ, P1 ;  /* 0x000000ff11117208 */ /* 0x000fc80000800000 */
[----:B------:R-:W-:Y:S02]  /*0410*/  FSEL R17, R17, RZ, P0 ;  /* 0x000000ff11117208 */ /* 0x000fe40000000000 */
[C---:B------:R-:W-:Y:S01]  /*0420*/  ISETP.GE.AND P0, PT, R13.reuse, R0, PT ;  /* 0x000000000d00720c */ /* 0x040fe20003f06270 */
[----:B------:R-:W-:Y:S02]  /*0430*/  VIADD R13, R13, 0x1 ;  /* 0x000000010d0d7836 */ /* 0x000fe40000000000 */
[----:B------:R0:W-:Y:S10]  /*0440*/  STG.E desc[UR4][R8.64], R17 ;  /* 0x0000001108007986 */ /* 0x0001f4000c101904 */
[----:B------:R-:W-:Y:S05]  /*0450*/  @!P0 BRA `(.L_x_31) ;  /* 0xfffffffc00bc8947 */ /* 0x000fea000383ffff */
.L_x_30:
[----:B------:R-:W-:Y:S05]  /*0460*/  BSYNC.RECONVERGENT B1 ;  /* 0x0000000000017941 */ /* 0x000fea0003800200 */
.L_x_29:
[----:B------:R-:W-:Y:S05]  /*0470*/  BRA `(.L_x_27) ;  /* 0x00000004006c7947 */ /* 0x000fea0003800000 */
.L_x_28:
[----:B------:R-:W-:-:S13]  /*0480*/  ISETP.GE.AND P0, PT, R0, 0x1, PT ;  /* 0x000000010000780c */ /* 0x000fda0003f06270 */
[----:B------:R-:W-:Y:S05]  /*0490*/  @!P0 BRA `(.L_x_27) ;  /* 0x0000000400648947 */ /* 0x000fea0003800000 */
[C---:B------:R-:W-:Y:S01]  /*04a0*/  ISETP.GE.U32.AND P1, PT, R0.reuse, 0x4, PT ;  /* 0x000000040000780c */ /* 0x040fe20003f26070 */
[----:B------:R-:W-:Y:S01]  /*04b0*/  BSSY.RECONVERGENT B1, `(.L_x_32) ;  /* 0x0000033000017945 */ /* 0x000fe20003800200 */
[----:B------:R-:W-:Y:S01]  /*04c0*/  LOP3.LUT R19, R0, 0x3, RZ, 0xc0, !PT ;  /* 0x0000000300137812 */ /* 0x000fe200078ec0ff */
[----:B------:R-:W-:-:S03]  /*04d0*/  IMAD.MOV.U32 R11, RZ, RZ, RZ ;  /* 0x000000ffff0b7224 */ /* 0x000fc600078e00ff */
[----:B------:R-:W-:-:S07]  /*04e0*/  ISETP.NE.AND P0, PT, R19, RZ, PT ;  /* 0x000000ff1300720c */ /* 0x000fce0003f05270 */
[----:B------:R-:W-:Y:S06]  /*04f0*/  @!P1 BRA `(.L_x_33) ;  /* 0x0000000000b89947 */ /* 0x000fec0003800000 */
[----:B------:R-:W-:Y:S01]  /*0500*/  LOP3.LUT R11, R0, 0x7ffffffc, RZ, 0xc0, !PT ;  /* 0x7ffffffc000b7812 */ /* 0x000fe200078ec0ff */
[----:B------:R-:W-:-:S07]  /*0510*/  IMAD.MOV.U32 R13, RZ, RZ, RZ ;  /* 0x000000ffff0d7224 */ /* 0x000fce00078e00ff */
.L_x_34:
[----:B0-----:R-:W-:-:S05]  /*0520*/  IMAD.WIDE.U32 R8, R13, 0x4, R2 ;  /* 0x000000040d087825 */ /* 0x001fca00078e0002 */
[----:B------:R-:W2:Y:S04]  /*0530*/  LDG.E R16, desc[UR4][R8.64] ;  /* 0x0000000408107981 */ /* 0x000ea8000c1e1900 */
[----:B------:R-:W3:Y:S04]  /*0540*/  LDG.E R18, desc[UR4][R8.64+0x4] ;  /* 0x0000040408127981 */ /* 0x000ee8000c1e1900 */
[----:B------:R-:W4:Y:S04]  /*0550*/  LDG.E R12, desc[UR4][R8.64+0x8] ;  /* 0x00000804080c7981 */ /* 0x000f28000c1e1900 */
[----:B------:R-:W5:Y:S01]  /*0560*/  LDG.E R10, desc[UR4][R8.64+0xc] ;  /* 0x00000c04080a7981 */ /* 0x000f62000c1e1900 */
[----:B------:R-:W-:-:S02]  /*0570*/  IMAD.IADD R14, R13, 0x1, -R0 ;  /* 0x000000010d0e7824 */ /* 0x000fc400078e0a00 */
[----:B------:R-:W-:Y:S02]  /*0580*/  VIADD R13, R13, 0x4 ;  /* 0x000000040d0d7836 */ /* 0x000fe40000000000 */
        /* <DEDUP_REMOVED lines=13> */
[----:B------:R-:W-:Y:S02]  /*0660*/  FSETP.NEU.AND P5, PT, R21, RZ, PT ;  /* 0x000000ff1500720b */ /* 0x000fe40003fad000 */
        /* <DEDUP_REMOVED lines=15> */
[----:B------:R-:W-:Y:S01]  /*0760*/  FSEL R21, R12, RZ, P5 ;  /* 0x000000ff0c157208 */ /* 0x000fe20002800000 */
[----:B------:R0:W-:Y:S01]  /*0770*/  STG.E desc[UR4][R8.64], R15 ;  /* 0x0000000f08007986 */ /* 0x0001e2000c101904 */
[----:B------:R-:W-:-:S02]  /*0780*/  FSEL R23, R10, RZ, P2 ;  /* 0x000000ff0a177208 */ /* 0x000fc40001000000 */
[----:B------:R-:W-:Y:S01]  /*0790*/  ISETP.NE.AND P1, PT, R13, R11, PT ;  /* 0x0000000b0d00720c */ /* 0x000fe20003f25270 */
[----:B------:R0:W-:Y:S04]  /*07a0*/  STG.E desc[UR4][R8.64+0x4], R17 ;  /* 0x0000041108007986 */ /* 0x0001e8000c101904 */
[----:B------:R0:W-:Y:S04]  /*07b0*/  STG.E desc[UR4][R8.64+0x8], R21 ;  /* 0x0000081508007986 */ /* 0x0001e8000c101904 */
[----:B------:R0:W-:Y:S04]  /*07c0*/  STG.E desc[UR4][R8.64+0xc], R23 ;  /* 0x00000c1708007986 */ /* 0x0001e8000c101904 */
[----:B------:R-:W-:Y:S05]  /*07d0*/  @P1 BRA `(.L_x_34) ;  /* 0xfffffffc00501947 */ /* 0x000fea000383ffff */
.L_x_33:
[----:B------:R-:W-:Y:S05]  /*07e0*/  BSYNC.RECONVERGENT B1 ;  /* 0x0000000000017941 */ /* 0x000fea0003800200 */
.L_x_32:
[----:B------:R-:W-:Y:S05]  /*07f0*/  @!P0 BRA `(.L_x_27) ;  /* 0x00000000008c8947 */ /* 0x000fea0003800000 */
[----:B0-----:R-:W-:-:S05]  /*0800*/  IMAD.WIDE.U32 R8, R11, 0x4, R2 ;  /* 0x000000040b087825 */ /* 0x001fca00078e0002 */
[----:B------:R-:W2:Y:S01]  /*0810*/  LDG.E R13, desc[UR4][R8.64] ;  /* 0x00000004080d7981 */ /* 0x000ea2000c1e1900 */
[----:B------:R-:W-:-:S05]  /*0820*/  IMAD.IADD R12, R11, 0x1, -R0 ;  /* 0x000000010b0c7824 */ /* 0x000fca00078e0a00 */
[----:B------:R-:W-:-:S05]  /*0830*/  I2FP.F32.S32 R10, R12 ;  /* 0x0000000c000a7245 */ /* 0x000fca0000201400 */
[----:B------:R-:W-:-:S05]  /*0840*/  FMUL R10, R10, R10 ;  /* 0x0000000a0a0a7220 */ /* 0x000fca0000400000 */
[C---:B------:R-:W-:Y:S02]  /*0850*/  FSETP.NEU.AND P0, PT, R10.reuse, RZ, PT ;  /* 0x000000ff0a00720b */ /* 0x040fe40003f0d000 */
[----:B--2---:R-:W-:Y:S02]  /*0860*/  FSETP.NEU.AND P1, PT, R13, RZ, PT ;  /* 0x000000ff0d00720b */ /* 0x004fe40003f2d000 */
[----:B------:R-:W-:-:S04]  /*0870*/  LOP3.LUT R13, R10, 0x80000000, R13, 0xb8, !PT ;  /* 0x800000000a0d7812 */ /* 0x000fc800078eb80d */
[----:B------:R-:W-:-:S04]  /*0880*/  FSEL R13, R13, RZ, P1 ;  /* 0x000000ff0d0d7208 */ /* 0x000fc80000800000 */
[----:B------:R-:W-:Y:S02]  /*0890*/  FSEL R13, R13, RZ, P0 ;  /* 0x000000ff0d0d7208 */ /* 0x000fe40000000000 */
[----:B------:R-:W-:-:S03]  /*08a0*/  ISETP.NE.AND P0, PT, R19, 0x1, PT ;  /* 0x000000011300780c */ /* 0x000fc60003f05270 */
[----:B------:R1:W-:Y:S10]  /*08b0*/  STG.E desc[UR4][R8.64], R13 ;  /* 0x0000000d08007986 */ /* 0x0003f4000c101904 */
[----:B------:R-:W-:Y:S05]  /*08c0*/  @!P0 BRA `(.L_x_27) ;  /* 0x0000000000588947 */ /* 0x000fea0003800000 */
[----:B------:R-:W2:Y:S01]  /*08d0*/  LDG.E R11, desc[UR4][R8.64+0x4] ;  /* 0x00000404080b7981 */ /* 0x000ea2000c1e1900 */
[----:B------:R-:W-:-:S05]  /*08e0*/  VIADD R10, R12, 0x1 ;  /* 0x000000010c0a7836 */ /* 0x000fca0000000000 */
        /* <DEDUP_REMOVED lines=10> */
[----:B--2---:R-:W2:Y:S01]  /*0990*/  LDG.E R11, desc[UR4][R8.64+0x8] ;  /* 0x00000804080b7981 */ /* 0x004ea2000c1e1900 */
[----:B------:R-:W-:-:S05]  /*09a0*/  VIADD R10, R12, 0x2 ;  /* 0x000000020c0a7836 */ /* 0x000fca0000000000 */
        /* <DEDUP_REMOVED lines=8> */
.L_x_27:
[----:B------:R-:W-:Y:S05]  /*0a30*/  BSYNC.RECONVERGENT B0 ;  /* 0x0000000000007941 */ /* 0x000fea0003800200 */
.L_x_26:
[----:B0123--:R-:W0:Y:S01]  /*0a40*/  LDC R9, c[0x0][0x388] ;  /* 0x0000e200ff097b82 */ /* 0x00fe220000000800 */
[----:B------:R-:W-:-:S05]  /*0a50*/  VIADD R7, R7, 0x1 ;  /* 0x0000000107077836 */ /* 0x000fca0000000000 */
[----:B0-----:R-:W-:-:S13]  /*0a60*/  ISETP.NE.AND P0, PT, R7, R9, PT ;  /* 0x000000090700720c */ /* 0x001fda0003f05270 */
[----:B------:R-:W-:Y:S05]  /*0a70*/  @P0 BRA `(.L_x_35) ;  /* 0xfffffff400cc0947 */ /* 0x000fea000383ffff */
.L_x_25:
[----:B------:R-:W-:-:S13]  /*0a80*/  ISETP.NE.AND P0, PT, R0, -0x1, PT ;  /* 0xffffffff0000780c */ /* 0x000fda0003f05270 */
[----:B------:R-:W-:Y:S05]  /*0a90*/  @!P0 BRA `(.L_x_36) ;  /* 0x00000004003c8947 */ /* 0x000fea0003800000 */
[----:B------:R-:W-:-:S13]  /*0aa0*/  ISETP.GE.AND P0, PT, R0, R9, PT ;  /* 0x000000090000720c */ /* 0x000fda0003f06270 */
[----:B0-----:R-:W-:Y:S05]  /*0ab0*/  @P0 EXIT ;  /* 0x000000000000094d */ /* 0x001fea0003800000 */
[--C-:B------:R-:W-:Y:S01]  /*0ac0*/  IMAD.IADD R4, R9, 0x1, -R0.reuse ;  /* 0x0000000109047824 */ /* 0x100fe200078e0a00 */
[----:B------:R-:W-:Y:S01]  /*0ad0*/  BSSY.RECONVERGENT B0, `(.L_x_37) ;  /* 0x0000018000007945 */ /* 0x000fe20003800200 */
[----:B------:R-:W-:Y:S02]  /*0ae0*/  IMAD.IADD R5, R0, 0x1, -R9 ;  /* 0x0000000100057824 */ /* 0x000fe400078e0a09 */
[----:B------:R-:W-:Y:S01]  /*0af0*/  IMAD.MOV.U32 R6, RZ, RZ, R0 ;  /* 0x000000ffff067224 */ /* 0x000fe200078e0000 */
[----:B------:R-:W-:Y:S02]  /*0b00*/  LOP3.LUT P0, R4, R4, 0x3, RZ, 0xc0, !PT ;  /* 0x0000000304047812 */ /* 0x000fe4000780c0ff */
[----:B------:R-:W-:-:S11]  /*0b10*/  ISETP.GT.U32.AND P2, PT, R5, -0x4, PT ;  /* 0xfffffffc0500780c */ /* 0x000fd60003f44070 */
[----:B------:R-:W-:Y:S05]  /*0b20*/  @!P0 BRA `(.L_x_38) ;  /* 0x0000000000488947 */ /* 0x000fea0003800000 */
[----:B------:R-:W-:Y:S02]  /*0b30*/  IMAD.MOV R7, RZ, RZ, -R4 ;  /* 0x000000ffff077224 */ /* 0x000fe400078e0a04 */
[----:B------:R-:W-:Y:S02]  /*0b40*/  IMAD.MOV.U32 R8, RZ, RZ, RZ ;  /* 0x000000ffff087224 */ /* 0x000fe400078e00ff */
[----:B------:R-:W-:-:S07]  /*0b50*/  IMAD.MOV.U32 R6, RZ, RZ, R0 ;  /* 0x000000ffff067224 */ /* 0x000fce00078e0000 */
.L_x_39:
        /* <DEDUP_REMOVED lines=15> */
.L_x_38:
[----:B------:R-:W-:Y:S05]  /*0c50*/  BSYNC.RECONVERGENT B0 ;  /* 0x0000000000007941 */ /* 0x000fea0003800200 */
.L_x_37:
[----:B------:R-:W-:Y:S05]  /*0c60*/  @P2 EXIT ;  /* 0x000000000000294d */ /* 0x000fea0003800000 */
[C---:B------:R-:W-:Y:S02]  /*0c70*/  VIADD R7, R6.reuse, 0x1 ;  /* 0x0000000106077836 */ /* 0x040fe40000000000 */
[----:B------:R-:W-:Y:S02]  /*0c80*/  IMAD.IADD R6, R6, 0x1, -R9 ;  /* 0x0000000106067824 */ /* 0x000fe400078e0a09 */
[----:B------:R-:W-:-:S07]  /*0c90*/  IMAD.IADD R0, R7, 0x1, -R0 ;  /* 0x0000000107007824 */ /* 0x000fce00078e0a00 */
.L_x_40:
        /* <DEDUP_REMOVED lines=47> */
.L_x_36:
        /* <DEDUP_REMOVED lines=25> */
.L_x_42:
        /* <DEDUP_REMOVED lines=23> */
.L_x_41:
[----:B------:R-:W-:Y:S05]  /*1290*/  @!P0 EXIT ;  /* 0x000000000000894d */ /* 0x000fea0003800000 */
[----:B------:R-:W1:Y:S01]  /*12a0*/  LDC R0, c[0x0][0x388] ;  /* 0x0000e200ff007b82 */ /* 0x000e620000000800 */
[----:B------:R-:W-:Y:S02]  /*12b0*/  ISETP.GE.U32.AND P0, PT, R10, 0x8, PT ;  /* 0x000000080a00780c */ /* 0x000fe40003f06070 */
[----:B-1----:R-:W-:-:S04]  /*12c0*/  LOP3.LUT R8, R0, 0x7, RZ, 0xc0, !PT ;  /* 0x0000000700087812 */ /* 0x002fc800078ec0ff */
        /* <DEDUP_REMOVED lines=12> */
.L_x_43:
        /* <DEDUP_REMOVED lines=16> */
.L_x_44:
        /* <DEDUP_REMOVED lines=9> */
.L_x_45:
        /* <DEDUP_REMOVED lines=14> */
.L_x_49:


//--------------------- .nv.shared.reserved.0     --------------------------
	.section	.nv.shared.reserved.0,"aw",@nobits
	.weak		__nv_reservedSMEM_offset_0_alias
	.size		__nv_reservedSMEM_offset_0_alias, 0, 64
	.other		__nv_reservedSMEM_offset_0_alias,@"STO_CUDA_RESERVED_SHARED STV_DEFAULT"
__nv_reservedSMEM_offset_0_alias:
	.zero		0
	.zero		64


//--------------------- .nv.constant0._Z13sign_and_sqrtPfS_ii --------------------------
	.section	.nv.constant0._Z13sign_and_sqrtPfS_ii,"a",@progbits
	.sectionflags	@""
	.align	4
.nv.constant0._Z13sign_and_sqrtPfS_ii:
	.zero		920


//--------------------- .nv.constant0._Z11second_passPfPiS_ii --------------------------
	.section	.nv.constant0._Z11second_passPfPiS_ii,"a",@progbits
	.sectionflags	@""
	.align	4
.nv.constant0._Z11second_passPfPiS_ii:
	.zero		928


//--------------------- .nv.constant0._Z16voxel_first_passPfii --------------------------
	.section	.nv.constant0._Z16voxel_first_passPfii,"a",@progbits
	.sectionflags	@""
	.align	4
.nv.constant0._Z16voxel_first_passPfii:
	.zero		912


//--------------------- .nv.constant0._Z19implicit_first_passPfii --------------------------
	.section	.nv.constant0._Z19implicit_first_passPfii,"a",@progbits
	.sectionflags	@""
	.align	4
.nv.constant0._Z19implicit_first_passPfii:
	.zero		912


//--------------------- SYMBOLS --------------------------

	.type		.nv.reservedSmem.offset0,@object
	.size		.nv.reservedSmem.offset0,0x4
